def attn_fwd(
    Q,
    K,
    V,
    Out,
    Lse,
    sm_scale,
    stride_qz,
    stride_qh,
    stride_qm,
    stride_qk,
    stride_kz,
    stride_kh,
    stride_kn,
    stride_kk,
    stride_vz,
    stride_vh,
    stride_vn,
    stride_vk,
    stride_oz,
    stride_oh,
    stride_om,
    stride_ok,
    seqlen_q,
    seqlen_k,
    BLOCK_M: tl.constexpr,
    BLOCK_N: tl.constexpr,
    HEAD_DIM: tl.constexpr,
    CAUSAL: tl.constexpr,
):
    start_m = tl.program_id(0)
    off_hz = tl.program_id(1)
    q_off = off_hz * stride_qh
    k_off = off_hz * stride_kh
    v_off = off_hz * stride_vh
    offs_m = start_m * BLOCK_M + tl.arange(0, BLOCK_M)
    offs_d = tl.arange(0, HEAD_DIM)
    offs_n = tl.arange(0, BLOCK_N)
    q_ptrs = Q + q_off + offs_m[:, None] * stride_qm + offs_d[None, :] * stride_qk
    k_ptrs = K + k_off + offs_d[:, None] * stride_kk + offs_n[None, :] * stride_kn
    v_ptrs = V + v_off + offs_n[:, None] * stride_vn + offs_d[None, :] * stride_vk
    m_i = tl.full([BLOCK_M], float("-inf"), dtype=tl.float32)
    l_i = tl.zeros([BLOCK_M], dtype=tl.float32) + 1.0
    acc = tl.zeros([BLOCK_M, HEAD_DIM], dtype=tl.float32)
    q = tl.load(q_ptrs)
    acc, l_i, m_i = _attn_fwd_inner(
        acc,
        l_i,
        m_i,
        q,
        k_ptrs,
        v_ptrs,
        sm_scale,
        stride_kn,
        stride_vn,
        start_m,
        seqlen_k,
        BLOCK_M,
        BLOCK_N,
        HEAD_DIM,
        CAUSAL,
    )
    acc = acc / l_i[:, None]
    lse = m_i + tl.math.log2(l_i) / 1.4426950408889634
    o_ptrs = (
        Out
        + off_hz * stride_oh
        + offs_m[:, None] * stride_om
        + offs_d[None, :] * stride_ok
    )
    tl.store(o_ptrs, acc.to(Out.dtype.element_ty))
    tl.store(Lse + off_hz * seqlen_q + offs_m, lse)

# config = {"BLOCK_M": 256, "BLOCK_N": 16, "HEAD_DIM": 16, "arch": "sm_80", "causal": false, "dtype": "fp16", "num_stages": 2, "num_warps": 8}
# arch = sm_80


// ===== COMPILED SASS (sm_80) =====

	.target	sm_80

	.elftype	@"ET_EXEC"


//--------------------- .note.nv.tkinfo           --------------------------
	.section	.note.nv.tkinfo,"",@"SHT_NOTE"
	.sectionflags	@"SHF_NOTE_NV_TKINFO"
	.tkinfo
        /*0018*/ 	.word	0x00000002
        /*0030*/ 	.string	""
        /*0030*/ 	.string	"ptxas"
        /*0030*/ 	.string	"Cuda compilation tools, release 13.0, V13.0.88"
        /*0030*/ 	.string	"Build cuda_13.0.r13.0/compiler.36424714_0"
        /*0030*/ 	.string	"-v  -suppress-debug-info  -lineinfo  -arch sm_80 "



//--------------------- .note.nv.cuinfo           --------------------------
	.section	.note.nv.cuinfo,"",@"SHT_NOTE"
	.sectionflags	@"SHF_NOTE_NV_CUINFO"
        /*0018*/ 	.short	0x0002
        /*001a*/ 	.short	0x0050
        /*001c*/ 	.short	0x0082
	.zero		2


//--------------------- .nv.info                  --------------------------
	.section	.nv.info,"",@"SHT_CUDA_INFO"
	.align	4


	//----- nvinfo : EIATTR_REGCOUNT
	.align		4
        /*0000*/ 	.byte	0x04, 0x2f
        /*0002*/ 	.short	(.L_2 - .L_1)
	.align		4
.L_1:
        /*0004*/ 	.word	index@(attn_fwd)
        /*0008*/ 	.word	0x00000040


	//----- nvinfo : EIATTR_FRAME_SIZE
	.align		4
.L_2:
        /*000c*/ 	.byte	0x04, 0x11
        /*000e*/ 	.short	(.L_4 - .L_3)
	.align		4
.L_3:
        /*0010*/ 	.word	index@(attn_fwd)
        /*0014*/ 	.word	0x00000000


	//----- nvinfo : EIATTR_MIN_STACK_SIZE
	.align		4
.L_4:
        /*0018*/ 	.byte	0x04, 0x12
        /*001a*/ 	.short	(.L_6 - .L_5)
	.align		4
.L_5:
        /*001c*/ 	.word	index@(attn_fwd)
        /*0020*/ 	.word	0x00000000
.L_6:


//--------------------- .nv.info.attn_fwd         --------------------------
	.section	.nv.info.attn_fwd,"",@"SHT_CUDA_INFO"
	.sectionflags	@""
	.align	4


	//----- nvinfo : EIATTR_CUDA_API_VERSION
	.align		4
        /*0000*/ 	.byte	0x04, 0x37
        /*0002*/ 	.short	(.L_8 - .L_7)
.L_7:
        /*0004*/ 	.word	0x00000082


	//----- nvinfo : EIATTR_SW2861232_WAR
	.align		4
.L_8:
        /*0008*/ 	.byte	0x01, 0x35
	.zero		2


	//----- nvinfo : EIATTR_PARAM_CBANK
	.align		4
        /*000c*/ 	.byte	0x04, 0x0a
        /*000e*/ 	.short	(.L_10 - .L_9)
	.align		4
.L_9:
        /*0010*/ 	.word	index@(.nv.constant0.attn_fwd)
        /*0014*/ 	.short	0x0160
        /*0016*/ 	.short	0x0088


	//----- nvinfo : EIATTR_CBANK_PARAM_SIZE
	.align		4
.L_10:
        /*0018*/ 	.byte	0x03, 0x19
        /*001a*/ 	.short	0x0088


	//----- nvinfo : EIATTR_KPARAM_INFO
	.align		4
        /*001c*/ 	.byte	0x04, 0x17
        /*001e*/ 	.short	(.L_12 - .L_11)
.L_11:
        /*0020*/ 	.word	0x00000000
        /*0024*/ 	.short	0x0019
        /*0026*/ 	.short	0x0080
        /*0028*/ 	.byte	0x00, 0xf4, 0x21, 0x00


	//----- nvinfo : EIATTR_KPARAM_INFO
	.align		4
.L_12:
        /*002c*/ 	.byte	0x04, 0x17
        /*002e*/ 	.short	(.L_14 - .L_13)
.L_13:
        /*0030*/ 	.word	0x00000000
        /*0034*/ 	.short	0x0018
        /*0036*/ 	.short	0x0078
        /*0038*/ 	.byte	0x00, 0xf4, 0x21, 0x00


	//----- nvinfo : EIATTR_KPARAM_INFO
	.align		4
.L_14:
        /*003c*/ 	.byte	0x04, 0x17
        /*003e*/ 	.short	(.L_16 - .L_15)
.L_15:
        /*0040*/ 	.word	0x00000000
        /*0044*/ 	.short	0x0017
        /*0046*/ 	.short	0x0070
        /*0048*/ 	.byte	0x00, 0xf0, 0x11, 0x00


	//----- nvinfo : EIATTR_KPARAM_INFO
	.align		4
.L_16:
        /*004c*/ 	.byte	0x04, 0x17
        /*004e*/ 	.short	(.L_18 - .L_17)
.L_17:
        /*0050*/ 	.word	0x00000000
        /*0054*/ 	.short	0x0016
        /*0056*/ 	.short	0x006c
        /*0058*/ 	.byte	0x00, 0xf0, 0x11, 0x00


	//----- nvinfo : EIATTR_KPARAM_INFO
	.align		4
.L_18:
        /*005c*/ 	.byte	0x04, 0x17
        /*005e*/ 	.short	(.L_20 - .L_19)
.L_19:
        /*0060*/ 	.word	0x00000000
        /*0064*/ 	.short	0x0015
        /*0066*/ 	.short	0x0068
        /*0068*/ 	.byte	0x00, 0xf0, 0x11, 0x00


	//----- nvinfo : EIATTR_KPARAM_INFO
	.align		4
.L_20:
        /*006c*/ 	.byte	0x04, 0x17
        /*006e*/ 	.short	(.L_22 - .L_21)
.L_21:
        /*0070*/ 	.word	0x00000000
        /*0074*/ 	.short	0x0014
        /*0076*/ 	.short	0x0064
        /*0078*/ 	.byte	0x00, 0xf0, 0x11, 0x00


	//----- nvinfo : EIATTR_KPARAM_INFO
	.align		4
.L_22:
        /*007c*/ 	.byte	0x04, 0x17
        /*007e*/ 	.short	(.L_24 - .L_23)
.L_23:
        /*0080*/ 	.word	0x00000000
        /*0084*/ 	.short	0x0013
        /*0086*/ 	.short	0x0060
        /*0088*/ 	.byte	0x00, 0xf0, 0x11, 0x00


	//----- nvinfo : EIATTR_KPARAM_INFO
	.align		4
.L_24:
        /*008c*/ 	.byte	0x04, 0x17
        /*008e*/ 	.short	(.L_26 - .L_25)
.L_25:
        /*0090*/ 	.word	0x00000000
        /*0094*/ 	.short	0x0012
        /*0096*/ 	.short	0x005c
        /*0098*/ 	.byte	0x00, 0xf0, 0x11, 0x00


	//----- nvinfo : EIATTR_KPARAM_INFO
	.align		4
.L_26:
        /*009c*/ 	.byte	0x04, 0x17
        /*009e*/ 	.short	(.L_28 - .L_27)
.L_27:
        /*00a0*/ 	.word	0x00000000
        /*00a4*/ 	.short	0x0011
        /*00a6*/ 	.short	0x0058
        /*00a8*/ 	.byte	0x00, 0xf0, 0x11, 0x00


	//----- nvinfo : EIATTR_KPARAM_INFO
	.align		4
.L_28:
        /*00ac*/ 	.byte	0x04, 0x17
        /*00ae*/ 	.short	(.L_30 - .L_29)
.L_29:
        /*00b0*/ 	.word	0x00000000
        /*00b4*/ 	.short	0x0010
        /*00b6*/ 	.short	0x0054
        /*00b8*/ 	.byte	0x00, 0xf0, 0x11, 0x00


	//----- nvinfo : EIATTR_KPARAM_INFO
	.align		4
.L_30:
        /*00bc*/ 	.byte	0x04, 0x17
        /*00be*/ 	.short	(.L_32 - .L_31)
.L_31:
        /*00c0*/ 	.word	0x00000000
        /*00c4*/ 	.short	0x000f
        /*00c6*/ 	.short	0x0050
        /*00c8*/ 	.byte	0x00, 0xf0, 0x11, 0x00


	//----- nvinfo : EIATTR_KPARAM_INFO
	.align		4
.L_32:
        /*00cc*/ 	.byte	0x04, 0x17
        /*00ce*/ 	.short	(.L_34 - .L_33)
.L_33:
        /*00d0*/ 	.word	0x00000000
        /*00d4*/ 	.short	0x000e
        /*00d6*/ 	.short	0x004c
        /*00d8*/ 	.byte	0x00, 0xf0, 0x11, 0x00


	//----- nvinfo : EIATTR_KPARAM_INFO
	.align		4
.L_34:
        /*00dc*/ 	.byte	0x04, 0x17
        /*00de*/ 	.short	(.L_36 - .L_35)
.L_35:
        /*00e0*/ 	.word	0x00000000
        /*00e4*/ 	.short	0x000d
        /*00e6*/ 	.short	0x0048
        /*00e8*/ 	.byte	0x00, 0xf0, 0x11, 0x00


	//----- nvinfo : EIATTR_KPARAM_INFO
	.align		4
.L_36:
        /*00ec*/ 	.byte	0x04, 0x17
        /*00ee*/ 	.short	(.L_38 - .L_37)
.L_37:
        /*00f0*/ 	.word	0x00000000
        /*00f4*/ 	.short	0x000c
        /*00f6*/ 	.short	0x0044
        /*00f8*/ 	.byte	0x00, 0xf0, 0x11, 0x00


	//----- nvinfo : EIATTR_KPARAM_INFO
	.align		4
.L_38:
        /*00fc*/ 	.byte	0x04, 0x17
        /*00fe*/ 	.short	(.L_40 - .L_39)
.L_39:
        /*0100*/ 	.word	0x00000000
        /*0104*/ 	.short	0x000b
        /*0106*/ 	.short	0x0040
        /*0108*/ 	.byte	0x00, 0xf0, 0x11, 0x00


	//----- nvinfo : EIATTR_KPARAM_INFO
	.align		4
.L_40:
        /*010c*/ 	.byte	0x04, 0x17
        /*010e*/ 	.short	(.L_42 - .L_41)
.L_41:
        /*0110*/ 	.word	0x00000000
        /*0114*/ 	.short	0x000a
        /*0116*/ 	.short	0x003c
        /*0118*/ 	.byte	0x00, 0xf0, 0x11, 0x00


	//----- nvinfo : EIATTR_KPARAM_INFO
	.align		4
.L_42:
        /*011c*/ 	.byte	0x04, 0x17
        /*011e*/ 	.short	(.L_44 - .L_43)
.L_43:
        /*0120*/ 	.word	0x00000000
        /*0124*/ 	.short	0x0009
        /*0126*/ 	.short	0x0038
        /*0128*/ 	.byte	0x00, 0xf0, 0x11, 0x00


	//----- nvinfo : EIATTR_KPARAM_INFO
	.align		4
.L_44:
        /*012c*/ 	.byte	0x04, 0x17
        /*012e*/ 	.short	(.L_46 - .L_45)
.L_45:
        /*0130*/ 	.word	0x00000000
        /*0134*/ 	.short	0x0008
        /*0136*/ 	.short	0x0034
        /*0138*/ 	.byte	0x00, 0xf0, 0x11, 0x00


	//----- nvinfo : EIATTR_KPARAM_INFO
	.align		4
.L_46:
        /*013c*/ 	.byte	0x04, 0x17
        /*013e*/ 	.short	(.L_48 - .L_47)
.L_47:
        /*0140*/ 	.word	0x00000000
        /*0144*/ 	.short	0x0007
        /*0146*/ 	.short	0x0030
        /*0148*/ 	.byte	0x00, 0xf0, 0x11, 0x00


	//----- nvinfo : EIATTR_KPARAM_INFO
	.align		4
.L_48:
        /*014c*/ 	.byte	0x04, 0x17
        /*014e*/ 	.short	(.L_50 - .L_49)
.L_49:
        /*0150*/ 	.word	0x00000000
        /*0154*/ 	.short	0x0006
        /*0156*/ 	.short	0x002c
        /*0158*/ 	.byte	0x00, 0xf0, 0x11, 0x00


	//----- nvinfo : EIATTR_KPARAM_INFO
	.align		4
.L_50:
        /*015c*/ 	.byte	0x04, 0x17
        /*015e*/ 	.short	(.L_52 - .L_51)
.L_51:
        /*0160*/ 	.word	0x00000000
        /*0164*/ 	.short	0x0005
        /*0166*/ 	.short	0x0028
        /*0168*/ 	.byte	0x00, 0xf0, 0x11, 0x00


	//----- nvinfo : EIATTR_KPARAM_INFO
	.align		4
.L_52:
        /*016c*/ 	.byte	0x04, 0x17
        /*016e*/ 	.short	(.L_54 - .L_53)
.L_53:
        /*0170*/ 	.word	0x00000000
        /*0174*/ 	.short	0x0004
        /*0176*/ 	.short	0x0020
        /*0178*/ 	.byte	0x00, 0xf4, 0x21, 0x00


	//----- nvinfo : EIATTR_KPARAM_INFO
	.align		4
.L_54:
        /*017c*/ 	.byte	0x04, 0x17
        /*017e*/ 	.short	(.L_56 - .L_55)
.L_55:
        /*0180*/ 	.word	0x00000000
        /*0184*/ 	.short	0x0003
        /*0186*/ 	.short	0x0018
        /*0188*/ 	.byte	0x00, 0xf4, 0x21, 0x00


	//----- nvinfo : EIATTR_KPARAM_INFO
	.align		4
.L_56:
        /*018c*/ 	.byte	0x04, 0x17
        /*018e*/ 	.short	(.L_58 - .L_57)
.L_57:
        /*0190*/ 	.word	0x00000000
        /*0194*/ 	.short	0x0002
        /*0196*/ 	.short	0x0010
        /*0198*/ 	.byte	0x00, 0xf4, 0x21, 0x00


	//----- nvinfo : EIATTR_KPARAM_INFO
	.align		4
.L_58:
        /*019c*/ 	.byte	0x04, 0x17
        /*019e*/ 	.short	(.L_60 - .L_59)
.L_59:
        /*01a0*/ 	.word	0x00000000
        /*01a4*/ 	.short	0x0001
        /*01a6*/ 	.short	0x0008
        /*01a8*/ 	.byte	0x00, 0xf4, 0x21, 0x00


	//----- nvinfo : EIATTR_KPARAM_INFO
	.align		4
.L_60:
        /*01ac*/ 	.byte	0x04, 0x17
        /*01ae*/ 	.short	(.L_62 - .L_61)
.L_61:
        /*01b0*/ 	.word	0x00000000
        /*01b4*/ 	.short	0x0000
        /*01b6*/ 	.short	0x0000
        /*01b8*/ 	.byte	0x00, 0xf4, 0x21, 0x00


	//----- nvinfo : EIATTR_MAXREG_COUNT
	.align		4
.L_62:
        /*01bc*/ 	.byte	0x03, 0x1b
        /*01be*/ 	.short	0x00ff


	//----- nvinfo : EIATTR_NUM_BARRIERS
	.align		4
        /*01c0*/ 	.byte	0x02, 0x4c
        /*01c2*/ 	.byte	0x01
	.zero		1


	//----- nvinfo : EIATTR_MERCURY_ISA_VERSION
	.align		4
        /*01c4*/ 	.byte	0x03, 0x5f
        /*01c6*/ 	.short	0x0000


	//----- nvinfo : EIATTR_COOP_GROUP_MASK_REGIDS
	.align		4
        /*01c8*/ 	.byte	0x04, 0x29
        /*01ca*/ 	.short	(.L_64 - .L_63)


	//   ....[0]....
.L_63:
        /*01cc*/ 	.word	0xffffffff


	//   ....[1]....
        /*01d0*/ 	.word	0xffffffff


	//   ....[2]....
        /*01d4*/ 	.word	0xffffffff


	//   ....[3]....
        /*01d8*/ 	.word	0xffffffff


	//   ....[4]....
        /*01dc*/ 	.word	0xffffffff


	//   ....[5]....
        /*01e0*/ 	.word	0xffffffff


	//   ....[6]....
        /*01e4*/ 	.word	0xffffffff


	//   ....[7]....
        /*01e8*/ 	.word	0xffffffff


	//   ....[8]....
        /*01ec*/ 	.word	0xffffffff


	//   ....[9]....
        /*01f0*/ 	.word	0xffffffff


	//   ....[10]....
        /*01f4*/ 	.word	0xffffffff


	//   ....[11]....
        /*01f8*/ 	.word	0xffffffff


	//   ....[12]....
        /*01fc*/ 	.word	0xffffffff


	//   ....[13]....
        /*0200*/ 	.word	0xffffffff


	//   ....[14]....
        /*0204*/ 	.word	0xffffffff


	//   ....[15]....
        /*0208*/ 	.word	0xffffffff


	//----- nvinfo : EIATTR_COOP_GROUP_INSTR_OFFSETS
	.align		4
.L_64:
        /*020c*/ 	.byte	0x04, 0x28
        /*020e*/ 	.short	(.L_66 - .L_65)


	//   ....[0]....
.L_65:
        /*0210*/ 	.word	0x00000d00


	//   ....[1]....
        /*0214*/ 	.word	0x00000d20


	//   ....[2]....
        /*0218*/ 	.word	0x00000e60


	//   ....[3]....
        /*021c*/ 	.word	0x00000ec0


	//   ....[4]....
        /*0220*/ 	.word	0x00000f10


	//   ....[5]....
        /*0224*/ 	.word	0x00000f50


	//   ....[6]....
        /*0228*/ 	.word	0x00001190


	//   ....[7]....
        /*022c*/ 	.word	0x000011a0


	//   ....[8]....
        /*0230*/ 	.word	0x000011e0


	//   ....[9]....
        /*0234*/ 	.word	0x00001340


	//   ....[10]....
        /*0238*/ 	.word	0x00001380


	//   ....[11]....
        /*023c*/ 	.word	0x00001590


	//   ....[12]....
        /*0240*/ 	.word	0x000015b0


	//   ....[13]....
        /*0244*/ 	.word	0x000015d0


	//   ....[14]....
        /*0248*/ 	.word	0x00001670


	//   ....[15]....
        /*024c*/ 	.word	0x00001680


	//----- nvinfo : EIATTR_EXIT_INSTR_OFFSETS
	.align		4
.L_66:
        /*0250*/ 	.byte	0x04, 0x1c
        /*0252*/ 	.short	(.L_68 - .L_67)


	//   ....[0]....
.L_67:
        /*0254*/ 	.word	0x00002cf0


	//----- nvinfo : EIATTR_REQNTID
	.align		4
.L_68:
        /*0258*/ 	.byte	0x04, 0x10
        /*025a*/ 	.short	(.L_70 - .L_69)
.L_69:
        /*025c*/ 	.word	0x00000100
        /*0260*/ 	.word	0x00000001
        /*0264*/ 	.word	0x00000001
.L_70:


//--------------------- .nv.callgraph             --------------------------
	.section	.nv.callgraph,"",@"SHT_CUDA_CALLGRAPH"
	.align	4
	.sectionentsize	8
	.align		4
        /*0000*/ 	.word	0x00000000
	.align		4
        /*0004*/ 	.word	0xffffffff
	.align		4
        /*0008*/ 	.word	0x00000000
	.align		4
        /*000c*/ 	.word	0xfffffffe
	.align		4
        /*0010*/ 	.word	0x00000000
	.align		4
        /*0014*/ 	.word	0xfffffffd
	.align		4
        /*0018*/ 	.word	0x00000000
	.align		4
        /*001c*/ 	.word	0xfffffffc


//--------------------- .nv.rel.action            --------------------------
	.section	.nv.rel.action,"",@"SHT_CUDA_RELOCINFO"
	.align	8
	.sectionentsize	8
        /*0000*/ 	.byte	0x73, 0x00, 0x00, 0x00, 0x00, 0x00, 0x00, 0x00, 0x00, 0x00, 0x00, 0x11, 0x25, 0x00, 0x05, 0x36


//--------------------- .nv.constant4             --------------------------
	.section	.nv.constant4,"a",@progbits
	.align	8
	.align		8
.nv.constant4:
        /*0000*/ 	.dword	_$_str


//--------------------- .nv.constant0.attn_fwd    --------------------------
	.section	.nv.constant0.attn_fwd,"a",@progbits
	.sectionflags	@""
	.align	4
.nv.constant0.attn_fwd:
	.zero		488


//--------------------- .text.attn_fwd            --------------------------
	.section	.text.attn_fwd,"ax",@progbits
	.sectioninfo	@"SHI_REGISTERS=64"
	.align	128
        .global         attn_fwd
        .type           attn_fwd,@function
        .size           attn_fwd,(.L_x_3 - attn_fwd)
        .other          attn_fwd,@"STO_CUDA_ENTRY STV_DEFAULT"
attn_fwd:
.text.attn_fwd:
[----:B------:R-:W-:Y:S02]  /*0000*/  MOV R1, c[0x0][0x28] ;  /* 0x00000a0000017a02 */ /* 0x000fe40000000f00 */
[----:B------:R-:W0:Y:S01]  /*0010*/  S2R R61, SR_TID.X ;  /* 0x00000000003d7919 */ /* 0x000e220000002100 */
[----:B------:R-:W-:Y:S01]  /*0020*/  MOV R13, c[0x0][0x198] ;  /* 0x00006600000d7a02 */ /* 0x000fe20000000f00 */
[----:B------:R-:W-:Y:S02]  /*0030*/  ULDC.64 UR4, c[0x0][0x118] ;  /* 0x0000460000047ab9 */ /* 0x000fe40000000a00 */
[----:B------:R-:W1:Y:S01]  /*0040*/  S2R R3, SR_CTAID.X ;  /* 0x0000000000037919 */ /* 0x000e620000002500 */
[C---:B------:R-:W-:Y:S01]  /*0050*/  SHF.L.U32 R11, R13.reuse, 0x3, RZ ;  /* 0x000000030d0b7819 */ /* 0x040fe200000006ff */
[C---:B------:R-:W-:Y:S01]  /*0060*/  IMAD R25, R13.reuse, 0x6, RZ ;  /* 0x000000060d197824 */ /* 0x040fe200078e02ff */
[C---:B------:R-:W-:Y:S01]  /*0070*/  SHF.L.U32 R9, R13.reuse, 0x2, RZ ;  /* 0x000000020d097819 */ /* 0x040fe200000006ff */
[----:B------:R-:W2:Y:S01]  /*0080*/  S2R R42, SR_CTAID.Y ;  /* 0x00000000002a7919 */ /* 0x000ea20000002600 */
[C---:B------:R-:W-:Y:S02]  /*0090*/  IMAD R15, R13.reuse, 0x12, RZ ;  /* 0x000000120d0f7824 */ /* 0x040fe400078e02ff */
[----:B------:R-:W-:-:S02]  /*00a0*/  IMAD R17, R13, 0x14, RZ ;  /* 0x000000140d117824 */ /* 0x000fc400078e02ff */
[C---:B------:R-:W-:Y:S02]  /*00b0*/  IMAD R19, R13.reuse, 0x16, RZ ;  /* 0x000000160d137824 */ /* 0x040fe400078e02ff */
[C---:B------:R-:W-:Y:S02]  /*00c0*/  IMAD R7, R13.reuse, 0x3, RZ ;  /* 0x000000030d077824 */ /* 0x040fe400078e02ff */
[C---:B------:R-:W-:Y:S02]  /*00d0*/  IMAD R31, R13.reuse, 0xa, RZ ;  /* 0x0000000a0d1f7824 */ /* 0x040fe400078e02ff */
[C---:B------:R-:W-:Y:S02]  /*00e0*/  IMAD R35, R13.reuse, 0xc, RZ ;  /* 0x0000000c0d237824 */ /* 0x040fe400078e02ff */
[C---:B------:R-:W-:Y:S02]  /*00f0*/  IMAD R39, R13.reuse, 0xe, RZ ;  /* 0x0000000e0d277824 */ /* 0x040fe400078e02ff */
[----:B------:R-:W-:Y:S01]  /*0100*/  IMAD R23, R13, 0x18, RZ ;  /* 0x000000180d177824 */ /* 0x000fe200078e02ff */
[----:B0-----:R-:W-:Y:S01]  /*0110*/  LOP3.LUT R0, R61, 0xff, RZ, 0xc0, !PT ;  /* 0x000000ff3d007812 */ /* 0x001fe200078ec0ff */
[----:B------:R-:W-:-:S02]  /*0120*/  IMAD R21, R13, 0x5, RZ ;  /* 0x000000050d157824 */ /* 0x000fc400078e02ff */
[----:B------:R-:W-:Y:S01]  /*0130*/  IMAD R27, R13, 0x7, RZ ;  /* 0x000000070d1b7824 */ /* 0x000fe200078e02ff */
[----:B-1----:R-:W-:Y:S01]  /*0140*/  LEA R60, R3, R0, 0x8 ;  /* 0x00000000033c7211 */ /* 0x002fe200078e40ff */
[C---:B------:R-:W-:Y:S02]  /*0150*/  IMAD R29, R13.reuse, 0x9, RZ ;  /* 0x000000090d1d7824 */ /* 0x040fe400078e02ff */
[----:B------:R-:W-:Y:S02]  /*0160*/  IMAD R43, R13, 0x1a, RZ ;  /* 0x0000001a0d2b7824 */ /* 0x000fe400078e02ff */
[----:B--2---:R-:W-:Y:S02]  /*0170*/  IMAD R2, R42, c[0x0][0x190], RZ ;  /* 0x000064002a027a24 */ /* 0x004fe400078e02ff */
[----:B------:R-:W-:Y:S02]  /*0180*/  IMAD R5, R60, c[0x0][0x194], RZ ;  /* 0x000065003c057a24 */ /* 0x000fe400078e02ff */
[C---:B------:R-:W-:Y:S01]  /*0190*/  IMAD.HI R4, R2.reuse, 0x2, RZ ;  /* 0x0000000202047827 */ /* 0x040fe200078e02ff */
[----:B------:R-:W-:-:S02]  /*01a0*/  SHF.L.U32 R3, R2, 0x1, RZ ;  /* 0x0000000102037819 */ /* 0x000fc400000006ff */
[C---:B------:R-:W-:Y:S01]  /*01b0*/  SHF.L.U32 R6, R5.reuse, 0x1, RZ ;  /* 0x0000000105067819 */ /* 0x040fe200000006ff */
[----:B------:R-:W-:-:S03]  /*01c0*/  IMAD.HI R5, R5, 0x2, RZ ;  /* 0x0000000205057827 */ /* 0x000fc600078e02ff */
[----:B------:R-:W-:Y:S01]  /*01d0*/  IADD3 R2, P0, P1, R6, c[0x0][0x160], R3 ;  /* 0x0000580006027a10 */ /* 0x000fe2000791e003 */
[C---:B------:R-:W-:Y:S02]  /*01e0*/  IMAD R33, R13.reuse, 0xb, RZ ;  /* 0x0000000b0d217824 */ /* 0x040fe400078e02ff */
[----:B------:R-:W-:Y:S01]  /*01f0*/  IMAD R37, R13, 0xd, RZ ;  /* 0x0000000d0d257824 */ /* 0x000fe200078e02ff */
[----:B------:R-:W-:Y:S01]  /*0200*/  IADD3.X R3, R5, c[0x0][0x164], R4, P0, P1 ;  /* 0x0000590005037a10 */ /* 0x000fe200007e2404 */
[C---:B------:R-:W-:Y:S01]  /*0210*/  IMAD R45, R13.reuse, 0x1c, RZ ;  /* 0x0000001c0d2d7824 */ /* 0x040fe200078e02ff */
[CC--:B------:R-:W-:Y:S01]  /*0220*/  LEA R10, P3, R13.reuse, R2.reuse, 0x4 ;  /* 0x000000020d0a7211 */ /* 0x0c0fe200078620ff */
[C---:B------:R-:W-:Y:S01]  /*0230*/  IMAD R41, R13.reuse, 0xf, RZ ;  /* 0x0000000f0d297824 */ /* 0x040fe200078e02ff */
[C---:B------:R-:W-:Y:S01]  /*0240*/  SHF.L.U32 R5, R13.reuse, 0x1, RZ ;  /* 0x000000010d057819 */ /* 0x040fe200000006ff */
[C---:B------:R-:W-:Y:S01]  /*0250*/  IMAD R47, R13.reuse, 0x1e, RZ ;  /* 0x0000001e0d2f7824 */ /* 0x040fe200078e02ff */
[----:B------:R-:W-:-:S02]  /*0260*/  LEA R14, P5, R13, R2, 0x2 ;  /* 0x000000020d0e7211 */ /* 0x000fc400078a10ff */
[----:B------:R-:W-:Y:S02]  /*0270*/  LEA.HI.X.SX32 R11, R11, R3, 0x1, P3 ;  /* 0x000000030b0b7211 */ /* 0x000fe400018f0eff */
[-C--:B------:R-:W-:Y:S02]  /*0280*/  IADD3 R16, P6, R25, R2.reuse, RZ ;  /* 0x0000000219107210 */ /* 0x080fe40007fde0ff */
[-C--:B------:R-:W-:Y:S01]  /*0290*/  LEA R18, P3, R13, R2.reuse, 0x3 ;  /* 0x000000020d127211 */ /* 0x080fe200078618ff */
[----:B------:R0:W2:Y:S01]  /*02a0*/  LDG.E.U16 R10, [R10.64] ;  /* 0x000000040a0a7981 */ /* 0x0000a2000c1e1500 */
[-C--:B------:R-:W-:Y:S02]  /*02b0*/  IADD3 R4, P0, R15, R2.reuse, RZ ;  /* 0x000000020f047210 */ /* 0x080fe40007f1e0ff */
[-C--:B------:R-:W-:Y:S02]  /*02c0*/  IADD3 R12, P4, R5, R2.reuse, RZ ;  /* 0x00000002050c7210 */ /* 0x080fe40007f9e0ff */
[----:B------:R-:W-:-:S02]  /*02d0*/  IADD3 R6, P2, R17, R2, RZ ;  /* 0x0000000211067210 */ /* 0x000fc40007f5e0ff */
[-C--:B------:R-:W-:Y:S02]  /*02e0*/  IADD3 R8, P1, R19, R2.reuse, RZ ;  /* 0x0000000213087210 */ /* 0x080fe40007f3e0ff */
[-C--:B------:R-:W-:Y:S02]  /*02f0*/  LEA.HI.X.SX32 R15, R5, R3.reuse, 0x1, P5 ;  /* 0x00000003050f7211 */ /* 0x080fe400028f0eff */
[-C--:B------:R-:W-:Y:S02]  /*0300*/  IADD3 R22, P5, R31, R2.reuse, RZ ;  /* 0x000000021f167210 */ /* 0x080fe40007fbe0ff */
[-C--:B------:R-:W-:Y:S01]  /*0310*/  LEA.HI.X.SX32 R17, R7, R3.reuse, 0x1, P6 ;  /* 0x0000000307117211 */ /* 0x080fe200030f0eff */
[----:B------:R1:W3:Y:S01]  /*0320*/  LDG.E.U16 R14, [R14.64] ;  /* 0x000000040e0e7981 */ /* 0x0002e2000c1e1500 */
[----:B------:R-:W-:Y:S02]  /*0330*/  LEA.HI.X.SX32 R19, R9, R3, 0x1, P3 ;  /* 0x0000000309137211 */ /* 0x000fe400018f0eff */
[-C--:B------:R-:W-:Y:S01]  /*0340*/  IADD3 R24, P6, R35, R2.reuse, RZ ;  /* 0x0000000223187210 */ /* 0x080fe20007fde0ff */
[----:B------:R-:W4:Y:S01]  /*0350*/  LDG.E.U16 R16, [R16.64] ;  /* 0x0000000410107981 */ /* 0x000f22000c1e1500 */
[----:B------:R-:W-:-:S02]  /*0360*/  IADD3 R26, P3, R39, R2, RZ ;  /* 0x00000002271a7210 */ /* 0x000fc40007f7e0ff */
[-C--:B------:R-:W-:Y:S01]  /*0370*/  LEA.HI.X.SX32 R13, R13, R3.reuse, 0x1, P4 ;  /* 0x000000030d0d7211 */ /* 0x080fe200020f0eff */
[----:B------:R-:W5:Y:S01]  /*0380*/  LDG.E.U16 R18, [R18.64] ;  /* 0x0000000412127981 */ /* 0x000f62000c1e1500 */
[-C--:B------:R-:W-:Y:S02]  /*0390*/  IADD3 R20, P4, R23, R2.reuse, RZ ;  /* 0x0000000217147210 */ /* 0x080fe40007f9e0ff */
[-C--:B------:R-:W-:Y:S01]  /*03a0*/  LEA.HI.X.SX32 R23, R21, R3.reuse, 0x1, P5 ;  /* 0x0000000315177211 */ /* 0x080fe200028f0eff */
[----:B------:R0:W3:Y:S01]  /*03b0*/  LDG.E.U16 R12, [R12.64] ;  /* 0x000000040c0c7981 */ /* 0x0000e2000c1e1500 */
[----:B------:R-:W-:Y:S02]  /*03c0*/  IADD3 R28, P5, R43, R2, RZ ;  /* 0x000000022b1c7210 */ /* 0x000fe40007fbe0ff */
[-C--:B------:R-:W-:Y:S01]  /*03d0*/  LEA.HI.X.SX32 R25, R25, R3.reuse, 0x1, P6 ;  /* 0x0000000319197211 */ /* 0x080fe200030f0eff */
[----:B------:R-:W3:Y:S01]  /*03e0*/  LDG.E.U16 R22, [R22.64] ;  /* 0x0000000416167981 */ /* 0x000ee2000c1e1500 */
[----:B------:R-:W-:-:S02]  /*03f0*/  LEA.HI.X.SX32 R27, R27, R3, 0x1, P3 ;  /* 0x000000031b1b7211 */ /* 0x000fc400018f0eff */
[-C--:B------:R-:W-:Y:S01]  /*0400*/  LEA.HI.X.SX32 R5, R29, R3.reuse, 0x1, P0 ;  /* 0x000000031d057211 */ /* 0x080fe200000f0eff */
[----:B------:R-:W3:Y:S01]  /*0410*/  LDG.E.U16 R24, [R24.64] ;  /* 0x0000000418187981 */ /* 0x000ee2000c1e1500 */
[-C--:B------:R-:W-:Y:S02]  /*0420*/  IADD3 R30, P6, R45, R2.reuse, RZ ;  /* 0x000000022d1e7210 */ /* 0x080fe40007fde0ff */
[----:B------:R-:W-:Y:S01]  /*0430*/  IADD3 R32, P3, R47, R2, RZ ;  /* 0x000000022f207210 */ /* 0x000fe20007f7e0ff */
[----:B------:R0:W3:Y:S01]  /*0440*/  LDG.E.U16 R4, [R4.64] ;  /* 0x0000000404047981 */ /* 0x0000e2000c1e1500 */
[-C--:B------:R-:W-:Y:S02]  /*0450*/  LEA.HI.X.SX32 R7, R31, R3.reuse, 0x1, P2 ;  /* 0x000000031f077211 */ /* 0x080fe400010f0eff */
[-C--:B------:R-:W-:Y:S01]  /*0460*/  LEA.HI.X.SX32 R9, R33, R3.reuse, 0x1, P1 ;  /* 0x0000000321097211 */ /* 0x080fe200008f0eff */
[----:B------:R0:W3:Y:S01]  /*0470*/  LDG.E.U16 R2, [R2.64] ;  /* 0x0000000402027981 */ /* 0x0000e2000c1e1500 */
[----:B------:R-:W-:-:S02]  /*0480*/  LEA.HI.X.SX32 R21, R35, R3, 0x1, P4 ;  /* 0x0000000323157211 */ /* 0x000fc400020f0eff */
[-C--:B------:R-:W-:Y:S01]  /*0490*/  LEA.HI.X.SX32 R29, R37, R3.reuse, 0x1, P5 ;  /* 0x00000003251d7211 */ /* 0x080fe200028f0eff */
[----:B------:R0:W4:Y:S01]  /*04a0*/  LDG.E.U16 R6, [R6.64] ;  /* 0x0000000406067981 */ /* 0x000122000c1e1500 */
[-C--:B------:R-:W-:Y:S02]  /*04b0*/  LEA.HI.X.SX32 R31, R39, R3.reuse, 0x1, P6 ;  /* 0x00000003271f7211 */ /* 0x080fe400030f0eff */
[----:B------:R-:W-:Y:S01]  /*04c0*/  LEA.HI.X.SX32 R33, R41, R3, 0x1, P3 ;  /* 0x0000000329217211 */ /* 0x000fe200018f0eff */
[----:B------:R0:W4:Y:S04]  /*04d0*/  LDG.E.U16 R8, [R8.64] ;  /* 0x0000000408087981 */ /* 0x000128000c1e1500 */
[----:B------:R-:W4:Y:S04]  /*04e0*/  LDG.E.U16 R20, [R20.64] ;  /* 0x0000000414147981 */ /* 0x000f28000c1e1500 */
[----:B------:R-:W4:Y:S04]  /*04f0*/  LDG.E.U16 R28, [R28.64] ;  /* 0x000000041c1c7981 */ /* 0x000f28000c1e1500 */
[----:B------:R-:W5:Y:S04]  /*0500*/  LDG.E.U16 R30, [R30.64] ;  /* 0x000000041e1e7981 */ /* 0x000f68000c1e1500 */
[----:B------:R1:W5:Y:S04]  /*0510*/  LDG.E.U16 R33, [R32.64] ;  /* 0x0000000420217981 */ /* 0x000368000c1e1500 */
[----:B------:R-:W5:Y:S01]  /*0520*/  LDG.E.U16 R26, [R26.64] ;  /* 0x000000041a1a7981 */ /* 0x000f62000c1e1500 */
[----:B0-----:R-:W-:-:S04]  /*0530*/  SHF.L.U32 R3, R0, 0x1, RZ ;  /* 0x0000000100037819 */ /* 0x001fc800000006ff */
[C---:B------:R-:W-:Y:S02]  /*0540*/  LOP3.LUT R5, R3.reuse, 0x10, RZ, 0x3c, !PT ;  /* 0x0000001003057812 */ /* 0x040fe400078e3cff */
[C---:B------:R-:W-:Y:S02]  /*0550*/  LOP3.LUT R7, R3.reuse, 0x20, RZ, 0x3c, !PT ;  /* 0x0000002003077812 */ /* 0x040fe400078e3cff */
[C---:B------:R-:W-:Y:S02]  /*0560*/  LOP3.LUT R9, R3.reuse, 0x30, RZ, 0x3c, !PT ;  /* 0x0000003003097812 */ /* 0x040fe400078e3cff */
[C---:B------:R-:W-:Y:S02]  /*0570*/  LOP3.LUT R11, R3.reuse, 0x40, RZ, 0x3c, !PT ;  /* 0x00000040030b7812 */ /* 0x040fe400078e3cff */
[C---:B------:R-:W-:Y:S02]  /*0580*/  LOP3.LUT R13, R3.reuse, 0x50, RZ, 0x3c, !PT ;  /* 0x00000050030d7812 */ /* 0x040fe400078e3cff */
[----:B-1----:R-:W-:-:S02]  /*0590*/  LOP3.LUT R15, R3, 0x60, RZ, 0x3c, !PT ;  /* 0x00000060030f7812 */ /* 0x002fc400078e3cff */
[----:B------:R-:W-:-:S04]  /*05a0*/  MOV R0, 0x1 ;  /* 0x0000000100007802 */ /* 0x000fc80000000f00 */
[----:B------:R-:W-:Y:S02]  /*05b0*/  ISETP.LE.AND P0, PT, R0, c[0x0][0x1d0], PT ;  /* 0x0000740000007a0c */ /* 0x000fe40003f03270 */
[----:B------:R-:W-:Y:S02]  /*05c0*/  MOV R47, 0x3f800000 ;  /* 0x3f800000002f7802 */ /* 0x000fe40000000f00 */
[----:B------:R-:W-:Y:S02]  /*05d0*/  MOV R32, 0xff800000 ;  /* 0xff80000000207802 */ /* 0x000fe40000000f00 */
[----:B------:R-:W-:Y:S02]  /*05e0*/  MOV R34, 0xff800000 ;  /* 0xff80000000227802 */ /* 0x000fe40000000f00 */
[----:B------:R-:W-:Y:S02]  /*05f0*/  MOV R46, 0x3f800000 ;  /* 0x3f800000002e7802 */ /* 0x000fe40000000f00 */
[----:B------:R-:W-:-:S02]  /*0600*/  MOV R44, 0x3f800000 ;  /* 0x3f800000002c7802 */ /* 0x000fc40000000f00 */
[C---:B------:R-:W-:Y:S02]  /*0610*/  LOP3.LUT R40, R61.reuse, 0xf, RZ, 0xc0, !PT ;  /* 0x0000000f3d287812 */ /* 0x040fe400078ec0ff */
[C---:B------:R-:W-:Y:S02]  /*0620*/  SHF.L.U32 R36, R61.reuse, 0x1, RZ ;  /* 0x000000013d247819 */ /* 0x040fe400000006ff */
[----:B------:R-:W-:Y:S01]  /*0630*/  SHF.L.U32 R38, R61, 0x5, RZ ;  /* 0x000000053d267819 */ /* 0x000fe200000006ff */
[----:B--2---:R-:W-:Y:S04]  /*0640*/  STS.U16 [R3+0x1000], R10 ;  /* 0x0010000a03007388 */ /* 0x004fe80000000400 */
[----:B---3--:R0:W-:Y:S04]  /*0650*/  STS.U16 [R3], R2 ;  /* 0x0000000203007388 */ /* 0x0081e80000000400 */
[----:B------:R-:W-:Y:S04]  /*0660*/  STS.U16 [R5+0x200], R12 ;  /* 0x0002000c05007388 */ /* 0x000fe80000000400 */
[----:B------:R1:W-:Y:S01]  /*0670*/  STS.U16 [R5+0x1200], R4 ;  /* 0x0012000405007388 */ /* 0x0003e20000000400 */
[----:B0-----:R-:W-:-:S03]  /*0680*/  LOP3.LUT R3, R3, 0x70, RZ, 0x3c, !PT ;  /* 0x0000007003037812 */ /* 0x001fc600078e3cff */
[----:B------:R-:W-:Y:S04]  /*0690*/  STS.U16 [R7+0x400], R14 ;  /* 0x0004000e07007388 */ /* 0x000fe80000000400 */
[----:B----4-:R-:W-:Y:S04]  /*06a0*/  STS.U16 [R7+0x1400], R6 ;  /* 0x0014000607007388 */ /* 0x010fe80000000400 */
[----:B------:R-:W-:Y:S04]  /*06b0*/  STS.U16 [R9+0x600], R16 ;  /* 0x0006001009007388 */ /* 0x000fe80000000400 */
[----:B------:R-:W-:Y:S04]  /*06c0*/  STS.U16 [R9+0x1600], R8 ;  /* 0x0016000809007388 */ /* 0x000fe80000000400 */
[----:B-----5:R-:W-:Y:S04]  /*06d0*/  STS.U16 [R11+0x800], R18 ;  /* 0x000800120b007388 */ /* 0x020fe80000000400 */
[----:B------:R0:W-:Y:S04]  /*06e0*/  STS.U16 [R11+0x1800], R20 ;  /* 0x001800140b007388 */ /* 0x0001e80000000400 */
[----:B------:R2:W-:Y:S04]  /*06f0*/  STS.U16 [R13+0xa00], R22 ;  /* 0x000a00160d007388 */ /* 0x0005e80000000400 */
[----:B------:R-:W-:Y:S04]  /*0700*/  STS.U16 [R13+0x1a00], R28 ;  /* 0x001a001c0d007388 */ /* 0x000fe80000000400 */
[----:B------:R3:W-:Y:S04]  /*0710*/  STS.U16 [R15+0xc00], R24 ;  /* 0x000c00180f007388 */ /* 0x0007e80000000400 */
[----:B------:R4:W-:Y:S04]  /*0720*/  STS.U16 [R15+0x1c00], R30 ;  /* 0x001c001e0f007388 */ /* 0x0009e80000000400 */
[----:B------:R-:W-:Y:S01]  /*0730*/  STS.U16 [R3+0x1e00], R33 ;  /* 0x001e002103007388 */ /* 0x000fe20000000400 */
[----:B-1----:R-:W-:Y:S01]  /*0740*/  MOV R5, 0xff800000 ;  /* 0xff80000000057802 */ /* 0x002fe20000000f00 */
[----:B0-----:R-:W-:Y:S01]  /*0750*/  CS2R R20, SRZ ;  /* 0x0000000000147805 */ /* 0x001fe2000001ff00 */
[----:B------:R-:W-:Y:S01]  /*0760*/  MOV R12, 0xff800000 ;  /* 0xff800000000c7802 */ /* 0x000fe20000000f00 */
[----:B------:R0:W-:Y:S01]  /*0770*/  STS.U16 [R3+0xe00], R26 ;  /* 0x000e001a03007388 */ /* 0x0001e20000000400 */
[----:B------:R-:W-:Y:S01]  /*0780*/  MOV R7, 0x3f800000 ;  /* 0x3f80000000077802 */ /* 0x000fe20000000f00 */
[----:B--2---:R-:W-:Y:S01]  /*0790*/  CS2R R22, SRZ ;  /* 0x0000000000167805 */ /* 0x004fe2000001ff00 */
[----:B---3--:R-:W-:Y:S01]  /*07a0*/  CS2R R24, SRZ ;  /* 0x0000000000187805 */ /* 0x008fe2000001ff00 */
[----:B------:R-:W-:Y:S01]  /*07b0*/  CS2R R28, SRZ ;  /* 0x00000000001c7805 */ /* 0x000fe2000001ff00 */
[----:B----4-:R-:W-:Y:S01]  /*07c0*/  CS2R R30, SRZ ;  /* 0x00000000001e7805 */ /* 0x010fe2000001ff00 */
[----:B------:R-:W-:Y:S01]  /*07d0*/  CS2R R16, SRZ ;  /* 0x0000000000107805 */ /* 0x000fe2000001ff00 */
[----:B------:R-:W-:Y:S01]  /*07e0*/  CS2R R18, SRZ ;  /* 0x0000000000127805 */ /* 0x000fe2000001ff00 */
[----:B0-----:R-:W-:Y:S01]  /*07f0*/  CS2R R26, SRZ ;  /* 0x00000000001a7805 */ /* 0x001fe2000001ff00 */
[----:B------:R-:W-:Y:S05]  /*0800*/  @!P0 BRA `(.L_x_0) ;  /* 0x0000103000008947 */ /* 0x000fea0003800000 */
[----:B------:R-:W-:Y:S01]  /*0810*/  IMAD R0, R42, c[0x0][0x1a0], RZ ;  /* 0x000068002a007a24 */ /* 0x000fe200078e02ff */
[----:B------:R-:W-:Y:S01]  /*0820*/  SHF.R.S32.HI R11, RZ, 0x2, R61 ;  /* 0x00000002ff0b7819 */ /* 0x000fe2000001143d */
[----:B------:R-:W-:Y:S01]  /*0830*/  IMAD R4, R40, c[0x0][0x1a8], RZ ;  /* 0x00006a0028047a24 */ /* 0x000fe200078e02ff */
[----:B------:R-:W-:Y:S01]  /*0840*/  MOV R51, 0xff800000 ;  /* 0xff80000000337802 */ /* 0x000fe20000000f00 */
[----:B------:R-:W-:Y:S01]  /*0850*/  IMAD R2, R42, c[0x0][0x1b0], RZ ;  /* 0x00006c002a027a24 */ /* 0x000fe200078e02ff */
[C---:B------:R-:W-:Y:S01]  /*0860*/  SHF.L.U32 R3, R0.reuse, 0x1, RZ ;  /* 0x0000000100037819 */ /* 0x040fe200000006ff */
[----:B------:R-:W-:Y:S01]  /*0870*/  IMAD.HI R0, R0, 0x2, RZ ;  /* 0x0000000200007827 */ /* 0x000fe200078e02ff */
[----:B------:R-:W-:Y:S01]  /*0880*/  SHF.L.U32 R6, R4, 0x1, RZ ;  /* 0x0000000104067819 */ /* 0x000fe200000006ff */
[----:B------:R-:W-:Y:S01]  /*0890*/  CS2R R20, SRZ ;  /* 0x0000000000147805 */ /* 0x000fe2000001ff00 */
[----:B------:R-:W-:Y:S01]  /*08a0*/  SHF.L.U32 R7, R2, 0x1, RZ ;  /* 0x0000000102077819 */ /* 0x000fe200000006ff */
[----:B------:R-:W-:Y:S01]  /*08b0*/  IMAD.HI R5, R4, 0x2, RZ ;  /* 0x0000000204057827 */ /* 0x000fe200078e02ff */
[----:B------:R-:W-:Y:S01]  /*08c0*/  IADD3 R57, P0, P1, R6, c[0x0][0x168], R3 ;  /* 0x00005a0006397a10 */ /* 0x000fe2000791e003 */
[----:B------:R-:W-:Y:S01]  /*08d0*/  CS2R R22, SRZ ;  /* 0x0000000000167805 */ /* 0x000fe2000001ff00 */
[----:B------:R-:W-:Y:S01]  /*08e0*/  LOP3.LUT R4, R61, 0x7, RZ, 0xc0, !PT ;  /* 0x000000073d047812 */ /* 0x000fe200078ec0ff */
[----:B------:R-:W-:Y:S01]  /*08f0*/  IMAD R8, R40, c[0x0][0x1b4], RZ ;  /* 0x00006d0028087a24 */ /* 0x000fe200078e02ff */
[----:B------:R-:W-:Y:S01]  /*0900*/  IADD3.X R9, R5, c[0x0][0x16c], R0, P0, P1 ;  /* 0x00005b0005097a10 */ /* 0x000fe200007e2400 */
[----:B------:R-:W-:Y:S01]  /*0910*/  IMAD.HI R2, R2, 0x2, RZ ;  /* 0x0000000202027827 */ /* 0x000fe200078e02ff */
[----:B------:R-:W-:Y:S01]  /*0920*/  LOP3.LUT R5, R61, 0x10, RZ, 0xc0, !PT ;  /* 0x000000103d057812 */ /* 0x000fe200078ec0ff */
[----:B------:R-:W-:Y:S01]  /*0930*/  CS2R R24, SRZ ;  /* 0x0000000000187805 */ /* 0x000fe2000001ff00 */
[----:B------:R-:W-:Y:S01]  /*0940*/  LOP3.LUT R6, R38, 0x60, RZ, 0xc0, !PT ;  /* 0x0000006026067812 */ /* 0x000fe200078ec0ff */
[----:B------:R-:W-:Y:S01]  /*0950*/  IMAD.HI R3, R8, 0x2, RZ ;  /* 0x0000000208037827 */ /* 0x000fe200078e02ff */
[----:B------:R-:W-:Y:S01]  /*0960*/  LEA R49, R4, R5, 0x1 ;  /* 0x0000000504317211 */ /* 0x000fe200078e08ff */
[----:B------:R-:W-:Y:S01]  /*0970*/  CS2R R26, SRZ ;  /* 0x00000000001a7805 */ /* 0x000fe2000001ff00 */
[----:B------:R-:W-:Y:S01]  /*0980*/  LEA R6, R5, R6, 0x4 ;  /* 0x0000000605067211 */ /* 0x000fe200078e20ff */
[----:B------:R-:W-:Y:S01]  /*0990*/  CS2R R28, SRZ ;  /* 0x00000000001c7805 */ /* 0x000fe2000001ff00 */
[----:B------:R-:W-:Y:S01]  /*09a0*/  SHF.L.U32 R10, R8, 0x1, RZ ;  /* 0x00000001080a7819 */ /* 0x000fe200000006ff */
[----:B------:R-:W-:Y:S01]  /*09b0*/  CS2R R30, SRZ ;  /* 0x00000000001e7805 */ /* 0x000fe2000001ff00 */
[----:B------:R-:W-:Y:S01]  /*09c0*/  SGXT R5, R11, 0x1 ;  /* 0x000000010b05781a */ /* 0x000fe20000000200 */
[----:B------:R-:W-:Y:S01]  /*09d0*/  CS2R R16, SRZ ;  /* 0x0000000000107805 */ /* 0x000fe2000001ff00 */
[----:B------:R-:W-:Y:S01]  /*09e0*/  IADD3 R7, P2, P3, R10, c[0x0][0x170], R7 ;  /* 0x00005c000a077a10 */ /* 0x000fe20007b5e007 */
[----:B------:R-:W-:Y:S01]  /*09f0*/  CS2R R18, SRZ ;  /* 0x0000000000127805 */ /* 0x000fe2000001ff00 */
[----:B------:R-:W-:-:S02]  /*0a00*/  LOP3.LUT R5, R5, 0x90, RZ, 0xc0, !PT ;  /* 0x0000009005057812 */ /* 0x000fc400078ec0ff */
[--C-:B------:R-:W-:Y:S02]  /*0a10*/  SHF.R.U32.HI R10, RZ, 0x4, R61.reuse ;  /* 0x00000004ff0a7819 */ /* 0x100fe4000001163d */
[----:B------:R-:W-:Y:S02]  /*0a20*/  LOP3.LUT R5, R5, 0x10, R36, 0x78, !PT ;  /* 0x0000001005057812 */ /* 0x000fe400078e7824 */
[----:B------:R-:W-:Y:S02]  /*0a30*/  SGXT.U32 R0, R10, 0x4 ;  /* 0x000000040a00781a */ /* 0x000fe40000000000 */
[----:B------:R-:W-:Y:S02]  /*0a40*/  SHF.L.U32 R4, R4, 0x4, RZ ;  /* 0x0000000404047819 */ /* 0x000fe400000006ff */
[----:B------:R-:W-:Y:S01]  /*0a50*/  IADD3 R48, R5, R6, RZ ;  /* 0x0000000605307210 */ /* 0x000fe20007ffe0ff */
[C---:B------:R-:W-:Y:S01]  /*0a60*/  IMAD R52, R0.reuse, c[0x0][0x1a4], RZ ;  /* 0x0000690000347a24 */ /* 0x040fe200078e02ff */
[--C-:B------:R-:W-:Y:S01]  /*0a70*/  SHF.R.S32.HI R5, RZ, 0x6, R61.reuse ;  /* 0x00000006ff057819 */ /* 0x100fe2000001143d */
[----:B------:R-:W-:Y:S01]  /*0a80*/  IMAD R0, R0, c[0x0][0x1b8], RZ ;  /* 0x00006e0000007a24 */ /* 0x000fe200078e02ff */
[----:B------:R-:W-:-:S02]  /*0a90*/  LOP3.LUT R4, R4, 0xe0, R61, 0x78, !PT ;  /* 0x000000e004047812 */ /* 0x000fc400078e783d */
[----:B------:R-:W-:Y:S02]  /*0aa0*/  SGXT R5, R5, 0x1 ;  /* 0x000000010505781a */ /* 0x000fe40000000200 */
[----:B------:R-:W-:Y:S02]  /*0ab0*/  IADD3.X R3, R3, c[0x0][0x174], R2, P2, P3 ;  /* 0x00005d0003037a10 */ /* 0x000fe400017e6402 */
[----:B------:R-:W-:Y:S02]  /*0ac0*/  LEA R59, P1, R0, R7, 0x1 ;  /* 0x00000007003b7211 */ /* 0x000fe400078208ff */
[----:B------:R-:W-:Y:S02]  /*0ad0*/  LOP3.LUT R4, R4, 0x10, R36, 0x78, !PT ;  /* 0x0000001004047812 */ /* 0x000fe400078e7824 */
[----:B------:R-:W-:Y:S02]  /*0ae0*/  LEA R57, P0, R52, R57, 0x1 ;  /* 0x0000003934397211 */ /* 0x000fe400078008ff */
[----:B------:R-:W-:-:S02]  /*0af0*/  LOP3.LUT R5, R5, 0x90, RZ, 0xc0, !PT ;  /* 0x0000009005057812 */ /* 0x000fc400078ec0ff */
[----:B------:R-:W-:Y:S02]  /*0b00*/  LEA.HI.X.SX32 R58, R0, R3, 0x1, P1 ;  /* 0x00000003003a7211 */ /* 0x000fe400008f0eff */
[----:B------:R-:W-:Y:S01]  /*0b10*/  LEA R49, R49, R4, 0x8 ;  /* 0x0000000431317211 */ /* 0x000fe200078e40ff */
[----:B------:R-:W-:Y:S01]  /*0b20*/  CS2R R2, SRZ ;  /* 0x0000000000027805 */ /* 0x000fe2000001ff00 */
[----:B------:R-:W-:Y:S02]  /*0b30*/  LEA.HI.X.SX32 R52, R52, R9, 0x1, P0 ;  /* 0x0000000934347211 */ /* 0x000fe400000f0eff */
[----:B------:R-:W-:Y:S02]  /*0b40*/  MOV R47, 0x3f800000 ;  /* 0x3f800000002f7802 */ /* 0x000fe40000000f00 */
[----:B------:R-:W-:Y:S02]  /*0b50*/  MOV R0, RZ ;  /* 0x000000ff00007202 */ /* 0x000fe40000000f00 */
[----:B------:R-:W-:-:S02]  /*0b60*/  MOV R46, 0x3f800000 ;  /* 0x3f800000002e7802 */ /* 0x000fc40000000f00 */
[----:B------:R-:W-:Y:S02]  /*0b70*/  MOV R44, 0x3f800000 ;  /* 0x3f800000002c7802 */ /* 0x000fe40000000f00 */
[----:B------:R-:W-:Y:S02]  /*0b80*/  MOV R7, 0x3f800000 ;  /* 0x3f80000000077802 */ /* 0x000fe40000000f00 */
[----:B------:R-:W-:Y:S02]  /*0b90*/  MOV R45, 0xff800000 ;  /* 0xff800000002d7802 */ /* 0x000fe40000000f00 */
[----:B------:R-:W-:Y:S02]  /*0ba0*/  MOV R6, 0xff800000 ;  /* 0xff80000000067802 */ /* 0x000fe40000000f00 */
[----:B------:R-:W-:Y:S02]  /*0bb0*/  MOV R4, 0xff800000 ;  /* 0xff80000000047802 */ /* 0x000fe40000000f00 */
[----:B------:R-:W-:-:S02]  /*0bc0*/  LOP3.LUT R50, R5, 0x17e, R36, 0x78, !PT ;  /* 0x0000017e05327812 */ /* 0x000fc400078e7824 */
.L_x_1:
[----:B------:R-:W-:-:S04]  /*0bd0*/  LEA R8, P0, R3, R57, 0x1 ;  /* 0x0000003903087211 */ /* 0x000fc800078008ff */
[----:B------:R-:W-:-:S06]  /*0be0*/  LEA.HI.X.SX32 R9, R3, R52, 0x1, P0 ;  /* 0x0000003403097211 */ /* 0x000fcc00000f0eff */
[----:B------:R-:W2:Y:S04]  /*0bf0*/  LDG.E.U16 R9, [R8.64] ;  /* 0x0000000408097981 */ /* 0x000ea8000c1e1500 */
[----:B------:R-:W-:Y:S06]  /*0c00*/  BAR.SYNC.DEFER_BLOCKING 0x0 ;  /* 0x0000000000007b1d */ /* 0x000fec0000010000 */
[----:B--2---:R-:W-:Y:S04]  /*0c10*/  STS.U16 [R50+0x2000], R9 ;  /* 0x0020000932007388 */ /* 0x004fe80000000400 */
[----:B------:R-:W-:Y:S06]  /*0c20*/  BAR.SYNC.DEFER_BLOCKING 0x0 ;  /* 0x0000000000007b1d */ /* 0x000fec0000010000 */
[----:B------:R-:W-:Y:S04]  /*0c30*/  LDSM.16.MT88.4 R32, [R49] ;  /* 0x000000003120783b */ /* 0x000fe80000004200 */
[----:B------:R-:W0:Y:S02]  /*0c40*/  LDSM.16.M88.4 R12, [R48+0x2000] ;  /* 0x00200000300c783b */ /* 0x000e240000000200 */
[C---:B0-----:R-:W-:Y:S08]  /*0c50*/  HMMA.16816.F32 R36, R32.reuse, R12, RZ ;  /* 0x0000000c2024723c */ /* 0x041ff000000018ff */
[----:B------:R-:W-:Y:S11]  /*0c60*/  HMMA.16816.F32 R32, R32, R14, RZ ;  /* 0x0000000e2020723c */ /* 0x000ff600000018ff */
[----:B------:R-:W-:Y:S05]  /*0c70*/  @!UPT UIADD3 URZ, URZ, URZ, URZ ;  /* 0x0000003f3f3ff290 */ /* 0x000fea000fffe03f */
[----:B------:R-:W-:Y:S02]  /*0c80*/  FMUL R5, R36, c[0x0][0x188] ;  /* 0x0000620024057a20 */ /* 0x000fe40000400000 */
[----:B------:R-:W-:Y:S02]  /*0c90*/  FMUL R10, R37, c[0x0][0x188] ;  /* 0x00006200250a7a20 */ /* 0x000fe40000400000 */
[----:B------:R-:W-:-:S03]  /*0ca0*/  FMUL R9, R39, c[0x0][0x188] ;  /* 0x0000620027097a20 */ /* 0x000fc60000400000 */
[----:B------:R-:W-:Y:S01]  /*0cb0*/  FMNMX R10, R5, R10, !PT ;  /* 0x0000000a050a7209 */ /* 0x000fe20007800000 */
[----:B------:R-:W-:Y:S02]  /*0cc0*/  FMUL R11, R32, c[0x0][0x188] ;  /* 0x00006200200b7a20 */ /* 0x000fe40000400000 */
[----:B------:R-:W-:-:S03]  /*0cd0*/  FMUL R5, R33, c[0x0][0x188] ;  /* 0x0000620021057a20 */ /* 0x000fc60000400000 */
[----:B------:R-:W-:-:S04]  /*0ce0*/  FMNMX R10, R11, R10, !PT ;  /* 0x0000000a0b0a7209 */ /* 0x000fc80007800000 */
[----:B------:R-:W-:-:S05]  /*0cf0*/  FMNMX R10, R5, R10, !PT ;  /* 0x0000000a050a7209 */ /* 0x000fca0007800000 */
[----:B------:R-:W0:Y:S02]  /*0d00*/  SHFL.BFLY PT, R5, R10, 0x2, 0x1f ;  /* 0x0c401f000a057f89 */ /* 0x000e2400000e0000 */
[----:B0-----:R-:W-:-:S05]  /*0d10*/  FMNMX R8, R10, R5, !PT ;  /* 0x000000050a087209 */ /* 0x001fca0007800000 */
[----:B------:R-:W0:Y:S02]  /*0d20*/  SHFL.BFLY PT, R5, R8, 0x1, 0x1f ;  /* 0x0c201f0008057f89 */ /* 0x000e2400000e0000 */
[----:B0-----:R-:W-:Y:S01]  /*0d30*/  FMNMX R40, R8, R5, !PT ;  /* 0x0000000508287209 */ /* 0x001fe20007800000 */
[----:B------:R-:W-:-:S03]  /*0d40*/  FMUL R8, R38, c[0x0][0x188] ;  /* 0x0000620026087a20 */ /* 0x000fc60000400000 */
[----:B------:R-:W-:Y:S02]  /*0d50*/  FMNMX R5, R40, R51, !PT ;  /* 0x0000003328057209 */ /* 0x000fe40007800000 */
[----:B------:R-:W-:Y:S01]  /*0d60*/  FMNMX R9, R8, R9, !PT ;  /* 0x0000000908097209 */ /* 0x000fe20007800000 */
[----:B------:R-:W-:Y:S01]  /*0d70*/  FMUL R8, R34, c[0x0][0x188] ;  /* 0x0000620022087a20 */ /* 0x000fe20000400000 */
[----:B------:R-:W-:Y:S01]  /*0d80*/  LDSM.16.MT88.4 R40, [R49+0x100] ;  /* 0x000100003128783b */ /* 0x000fe20000004200 */
[--C-:B------:R-:W-:Y:S02]  /*0d90*/  FFMA R32, R32, c[0x0][0x188], -R5.reuse ;  /* 0x0000620020207a23 */ /* 0x100fe40000000805 */
[----:B------:R-:W-:Y:S01]  /*0da0*/  FFMA R33, R33, c[0x0][0x188], -R5 ;  /* 0x0000620021217a23 */ /* 0x000fe20000000805 */
[----:B------:R-:W-:Y:S01]  /*0db0*/  FMNMX R9, R8, R9, !PT ;  /* 0x0000000908097209 */ /* 0x000fe20007800000 */
[----:B------:R-:W-:Y:S02]  /*0dc0*/  FMUL R32, R32, 1.4426950216293334961 ;  /* 0x3fb8aa3b20207820 */ /* 0x000fe40000400000 */
[----:B------:R-:W-:-:S02]  /*0dd0*/  FMUL R8, R35, c[0x0][0x188] ;  /* 0x0000620023087a20 */ /* 0x000fc40000400000 */
[----:B------:R0:W-:Y:S01]  /*0de0*/  MUFU.EX2 R53, R32 ;  /* 0x0000002000357308 */ /* 0x0001e20000000800 */
[--C-:B------:R-:W-:Y:S02]  /*0df0*/  FFMA R37, R37, c[0x0][0x188], -R5.reuse ;  /* 0x0000620025257a23 */ /* 0x100fe40000000805 */
[----:B------:R-:W-:Y:S02]  /*0e00*/  FMUL R33, R33, 1.4426950216293334961 ;  /* 0x3fb8aa3b21217820 */ /* 0x000fe40000400000 */
[----:B------:R-:W-:Y:S02]  /*0e10*/  FMUL R54, R37, 1.4426950216293334961 ;  /* 0x3fb8aa3b25367820 */ /* 0x000fe40000400000 */
[----:B------:R-:W-:Y:S01]  /*0e20*/  FFMA R36, R36, c[0x0][0x188], -R5 ;  /* 0x0000620024247a23 */ /* 0x000fe20000000805 */
[----:B------:R-:W-:Y:S01]  /*0e30*/  MUFU.EX2 R37, R33 ;  /* 0x0000002100257308 */ /* 0x000fe20000000800 */
[----:B0-----:R-:W-:Y:S02]  /*0e40*/  FMNMX R32, R8, R9, !PT ;  /* 0x0000000908207209 */ /* 0x001fe40007800000 */
[----:B------:R-:W-:-:S03]  /*0e50*/  FMUL R36, R36, 1.4426950216293334961 ;  /* 0x3fb8aa3b24247820 */ /* 0x000fc60000400000 */
[----:B------:R-:W0:Y:S02]  /*0e60*/  SHFL.BFLY PT, R9, R32, 0x2, 0x1f ;  /* 0x0c401f0020097f89 */ /* 0x000e2400000e0000 */
[----:B------:R-:W-:Y:S08]  /*0e70*/  MUFU.EX2 R54, R54 ;  /* 0x0000003600367308 */ /* 0x000ff00000000800 */
[----:B------:R-:W1:Y:S01]  /*0e80*/  MUFU.EX2 R36, R36 ;  /* 0x0000002400247308 */ /* 0x000e620000000800 */
[----:B0-----:R-:W-:-:S02]  /*0e90*/  FMNMX R9, R32, R9, !PT ;  /* 0x0000000920097209 */ /* 0x001fc40007800000 */
[----:B------:R-:W-:Y:S01]  /*0ea0*/  LEA R32, P0, R2, R59, 0x1 ;  /* 0x0000003b02207211 */ /* 0x000fe200078008ff */
[----:B-1----:R-:W-:Y:S02]  /*0eb0*/  FADD R10, R36, R54 ;  /* 0x00000036240a7221 */ /* 0x002fe40000000000 */
[----:B------:R-:W0:Y:S01]  /*0ec0*/  SHFL.BFLY PT, R8, R9, 0x1, 0x1f ;  /* 0x0c201f0009087f89 */ /* 0x000e2200000e0000 */
[----:B------:R-:W-:Y:S01]  /*0ed0*/  LEA.HI.X.SX32 R33, R2, R58, 0x1, P0 ;  /* 0x0000003a02217211 */ /* 0x000fe200000f0eff */
[----:B------:R-:W-:-:S04]  /*0ee0*/  FADD R10, R53, R10 ;  /* 0x0000000a350a7221 */ /* 0x000fc80000000000 */
[----:B------:R-:W-:Y:S01]  /*0ef0*/  FADD R10, R37, R10 ;  /* 0x0000000a250a7221 */ /* 0x000fe20000000000 */
[----:B------:R1:W2:Y:S04]  /*0f00*/  LDG.E.U16 R33, [R32.64] ;  /* 0x0000000420217981 */ /* 0x0002a8000c1e1500 */
[----:B------:R-:W3:Y:S04]  /*0f10*/  SHFL.BFLY PT, R11, R10, 0x2, 0x1f ;  /* 0x0c401f000a0b7f89 */ /* 0x000ee800000e0000 */
[----:B------:R-:W-:Y:S01]  /*0f20*/  BAR.SYNC.DEFER_BLOCKING 0x0 ;  /* 0x0000000000007b1d */ /* 0x000fe20000010000 */
[----:B0-----:R-:W-:Y:S01]  /*0f30*/  FMNMX R55, R9, R8, !PT ;  /* 0x0000000809377209 */ /* 0x001fe20007800000 */
[----:B---3--:R-:W-:-:S05]  /*0f40*/  FADD R11, R10, R11 ;  /* 0x0000000b0a0b7221 */ /* 0x008fca0000000000 */
[----:B------:R-:W0:Y:S01]  /*0f50*/  SHFL.BFLY PT, R56, R11, 0x1, 0x1f ;  /* 0x0c201f000b387f89 */ /* 0x000e2200000e0000 */
[----:B-1----:R-:W-:-:S05]  /*0f60*/  FMNMX R32, R55, R45, !PT ;  /* 0x0000002d37207209 */ /* 0x002fca0007800000 */
[----:B------:R-:W-:Y:S02]  /*0f70*/  FFMA R38, R38, c[0x0][0x188], -R32 ;  /* 0x0000620026267a23 */ /* 0x000fe40000000820 */
[----:B0-----:R-:W-:Y:S02]  /*0f80*/  FADD R56, R11, R56 ;  /* 0x000000380b387221 */ /* 0x001fe40000000000 */
[C---:B------:R-:W-:Y:S08]  /*0f90*/  HMMA.16816.F32 R8, R40.reuse, R12, RZ ;  /* 0x0000000c2808723c */ /* 0x040ff000000018ff */
[----:B------:R-:W-:Y:S07]  /*0fa0*/  HMMA.16816.F32 R12, R40, R14, RZ ;  /* 0x0000000e280c723c */ /* 0x000fee00000018ff */
[----:B------:R-:W-:-:S02]  /*0fb0*/  FMUL R42, R38, 1.4426950216293334961 ;  /* 0x3fb8aa3b262a7820 */ /* 0x000fc40000400000 */
[----:B------:R-:W-:Y:S02]  /*0fc0*/  FADD R40, -R5, R51 ;  /* 0x0000003305287221 */ /* 0x000fe40000000100 */
[----:B------:R-:W-:Y:S02]  /*0fd0*/  FFMA R38, R39, c[0x0][0x188], -R32 ;  /* 0x0000620027267a23 */ /* 0x000fe40000000820 */
[----:B------:R-:W-:Y:S02]  /*0fe0*/  FMUL R40, R40, 1.4426950216293334961 ;  /* 0x3fb8aa3b28287820 */ /* 0x000fe40000400000 */
[----:B------:R-:W-:Y:S01]  /*0ff0*/  FMUL R41, R38, 1.4426950216293334961 ;  /* 0x3fb8aa3b26297820 */ /* 0x000fe20000400000 */
[----:B------:R-:W-:Y:S08]  /*1000*/  MUFU.EX2 R39, R42 ;  /* 0x0000002a00277308 */ /* 0x000ff00000000800 */
[----:B------:R-:W0:Y:S08]  /*1010*/  MUFU.EX2 R40, R40 ;  /* 0x0000002800287308 */ /* 0x000e300000000800 */
[----:B------:R-:W1:Y:S01]  /*1020*/  MUFU.EX2 R41, R41 ;  /* 0x0000002900297308 */ /* 0x000e620000000800 */
[----:B------:R-:W-:Y:S01]  /*1030*/  F2FP.PACK_AB R38, R37, R53 ;  /* 0x000000352526723e */ /* 0x000fe200000000ff */
[----:B0-----:R-:W-:-:S02]  /*1040*/  FFMA R47, R40, R47, R56 ;  /* 0x0000002f282f7223 */ /* 0x001fc40000000038 */
[C---:B------:R-:W-:Y:S02]  /*1050*/  FMUL R20, R40.reuse, R20 ;  /* 0x0000001428147220 */ /* 0x040fe40000400000 */
[C---:B------:R-:W-:Y:S02]  /*1060*/  FMUL R21, R40.reuse, R21 ;  /* 0x0000001528157220 */ /* 0x040fe40000400000 */
[C---:B------:R-:W-:Y:S02]  /*1070*/  FMUL R24, R40.reuse, R24 ;  /* 0x0000001828187220 */ /* 0x040fe40000400000 */
[----:B------:R-:W-:Y:S01]  /*1080*/  FMUL R25, R40, R25 ;  /* 0x0000001928197220 */ /* 0x000fe20000400000 */
[----:B-1----:R-:W-:Y:S01]  /*1090*/  F2FP.PACK_AB R37, R41, R39 ;  /* 0x000000272925723e */ /* 0x002fe200000000ff */
[----:B------:R-:W-:Y:S02]  /*10a0*/  FADD R51, R39, R41 ;  /* 0x0000002927337221 */ /* 0x000fe40000000000 */
[----:B------:R-:W-:-:S02]  /*10b0*/  FMUL R39, R8, c[0x0][0x188] ;  /* 0x0000620008277a20 */ /* 0x000fc40000400000 */
[----:B------:R-:W-:-:S05]  /*10c0*/  FMUL R40, R9, c[0x0][0x188] ;  /* 0x0000620009287a20 */ /* 0x000fca0000400000 */
[----:B------:R-:W-:Y:S01]  /*10d0*/  FMNMX R42, R39, R40, !PT ;  /* 0x00000028272a7209 */ /* 0x000fe20007800000 */
[----:B------:R-:W-:Y:S02]  /*10e0*/  FMUL R39, R10, c[0x0][0x188] ;  /* 0x000062000a277a20 */ /* 0x000fe40000400000 */
[----:B------:R-:W-:-:S05]  /*10f0*/  FMUL R40, R11, c[0x0][0x188] ;  /* 0x000062000b287a20 */ /* 0x000fca0000400000 */
[----:B------:R-:W-:Y:S01]  /*1100*/  FMNMX R40, R39, R40, !PT ;  /* 0x0000002827287209 */ /* 0x000fe20007800000 */
[----:B------:R-:W-:-:S05]  /*1110*/  FMUL R39, R12, c[0x0][0x188] ;  /* 0x000062000c277a20 */ /* 0x000fca0000400000 */
[----:B------:R-:W-:Y:S01]  /*1120*/  FMNMX R42, R39, R42, !PT ;  /* 0x0000002a272a7209 */ /* 0x000fe20007800000 */
[----:B------:R-:W-:-:S05]  /*1130*/  FMUL R39, R14, c[0x0][0x188] ;  /* 0x000062000e277a20 */ /* 0x000fca0000400000 */
[----:B------:R-:W-:Y:S01]  /*1140*/  FMNMX R40, R39, R40, !PT ;  /* 0x0000002827287209 */ /* 0x000fe20007800000 */
[----:B------:R-:W-:-:S05]  /*1150*/  FMUL R39, R13, c[0x0][0x188] ;  /* 0x000062000d277a20 */ /* 0x000fca0000400000 */
[----:B------:R-:W-:Y:S01]  /*1160*/  FMNMX R42, R39, R42, !PT ;  /* 0x0000002a272a7209 */ /* 0x000fe20007800000 */
[----:B------:R-:W-:-:S05]  /*1170*/  FMUL R39, R15, c[0x0][0x188] ;  /* 0x000062000f277a20 */ /* 0x000fca0000400000 */
[----:B------:R-:W-:Y:S02]  /*1180*/  FMNMX R40, R39, R40, !PT ;  /* 0x0000002827287209 */ /* 0x000fe40007800000 */
[----:B------:R-:W0:Y:S04]  /*1190*/  SHFL.BFLY PT, R39, R42, 0x2, 0x1f ;  /* 0x0c401f002a277f89 */ /* 0x000e2800000e0000 */
[----:B------:R-:W1:Y:S01]  /*11a0*/  SHFL.BFLY PT, R53, R40, 0x2, 0x1f ;  /* 0x0c401f0028357f89 */ /* 0x000e6200000e0000 */
[----:B------:R-:W-:Y:S01]  /*11b0*/  F2FP.PACK_AB R36, R54, R36 ;  /* 0x000000243624723e */ /* 0x000fe200000000ff */
[----:B------:R-:W-:Y:S01]  /*11c0*/  FFMA R41, R34, c[0x0][0x188], -R32 ;  /* 0x0000620022297a23 */ /* 0x000fe20000000820 */
[----:B0-----:R-:W-:-:S05]  /*11d0*/  FMNMX R39, R42, R39, !PT ;  /* 0x000000272a277209 */ /* 0x001fca0007800000 */
[----:B------:R-:W0:Y:S01]  /*11e0*/  SHFL.BFLY PT, R54, R39, 0x1, 0x1f ;  /* 0x0c201f0027367f89 */ /* 0x000e2200000e0000 */
[----:B-1----:R-:W-:Y:S01]  /*11f0*/  FMNMX R53, R40, R53, !PT ;  /* 0x0000003528357209 */ /* 0x002fe20007800000 */
[----:B------:R-:W-:Y:S02]  /*1200*/  FMUL R55, R41, 1.4426950216293334961 ;  /* 0x3fb8aa3b29377820 */ /* 0x000fe40000400000 */
[----:B------:R-:W-:-:S04]  /*1210*/  FFMA R35, R35, c[0x0][0x188], -R32 ;  /* 0x0000620023237a23 */ /* 0x000fc80000000820 */
[----:B------:R-:W-:Y:S01]  /*1220*/  FMUL R35, R35, 1.4426950216293334961 ;  /* 0x3fb8aa3b23237820 */ /* 0x000fe20000400000 */
[----:B0-----:R-:W-:Y:S01]  /*1230*/  FMNMX R34, R39, R54, !PT ;  /* 0x0000003627227209 */ /* 0x001fe20007800000 */
[----:B------:R-:W-:-:S04]  /*1240*/  FADD R54, -R32, R45 ;  /* 0x0000002d20367221 */ /* 0x000fc80000000100 */
[----:B------:R-:W-:Y:S08]  /*1250*/  MUFU.EX2 R35, R35 ;  /* 0x0000002300237308 */ /* 0x000ff00000000800 */
[----:B------:R-:W0:Y:S02]  /*1260*/  MUFU.EX2 R45, R55 ;  /* 0x00000037002d7308 */ /* 0x000e240000000800 */
[----:B0-----:R-:W-:Y:S01]  /*1270*/  F2FP.PACK_AB R39, R35, R45 ;  /* 0x0000002d2327723e */ /* 0x001fe200000000ff */
[----:B--2---:R0:W-:Y:S04]  /*1280*/  STS.U16 [R50+0x2000], R33 ;  /* 0x0020002132007388 */ /* 0x0041e80000000400 */
[----:B------:R-:W-:Y:S01]  /*1290*/  BAR.SYNC.DEFER_BLOCKING 0x0 ;  /* 0x0000000000007b1d */ /* 0x000fe20000010000 */
[----:B0-----:R-:W-:-:S05]  /*12a0*/  FMUL R33, R54, 1.4426950216293334961 ;  /* 0x3fb8aa3b36217820 */ /* 0x001fca0000400000 */
[----:B------:R-:W0:Y:S01]  /*12b0*/  LDSM.16.M88.4 R40, [R48+0x2000] ;  /* 0x002000003028783b */ /* 0x000e220000000200 */
[----:B------:R-:W1:Y:S02]  /*12c0*/  MUFU.EX2 R33, R33 ;  /* 0x0000002100217308 */ /* 0x000e640000000800 */
[C---:B-1----:R-:W-:Y:S02]  /*12d0*/  FMUL R22, R33.reuse, R22 ;  /* 0x0000001621167220 */ /* 0x042fe40000400000 */
[C---:B------:R-:W-:Y:S02]  /*12e0*/  FMUL R23, R33.reuse, R23 ;  /* 0x0000001721177220 */ /* 0x040fe40000400000 */
[C---:B------:R-:W-:Y:S02]  /*12f0*/  FMUL R26, R33.reuse, R26 ;  /* 0x0000001a211a7220 */ /* 0x040fe40000400000 */
[----:B------:R-:W-:Y:S01]  /*1300*/  FMUL R27, R33, R27 ;  /* 0x0000001b211b7220 */ /* 0x000fe20000400000 */
[----:B------:R-:W-:-:S02]  /*1310*/  FMNMX R34, R34, R6, !PT ;  /* 0x0000000622227209 */ /* 0x000fc40007800000 */
[C---:B0-----:R-:W-:Y:S08]  /*1320*/  HMMA.16816.F32 R20, R36.reuse, R40, R20 ;  /* 0x000000282414723c */ /* 0x041ff00000001814 */
[----:B------:R-:W-:Y:S01]  /*1330*/  HMMA.16816.F32 R24, R36, R42, R24 ;  /* 0x0000002a2418723c */ /* 0x000fe20000001818 */
[----:B------:R-:W0:Y:S06]  /*1340*/  SHFL.BFLY PT, R36, R53, 0x1, 0x1f ;  /* 0x0c201f0035247f89 */ /* 0x000e2c00000e0000 */
[----:B------:R-:W-:-:S04]  /*1350*/  FADD R38, R45, R51 ;  /* 0x000000332d267221 */ /* 0x000fc80000000000 */
[----:B------:R-:W-:Y:S02]  /*1360*/  FADD R37, R35, R38 ;  /* 0x0000002623257221 */ /* 0x000fe40000000000 */
[----:B------:R-:W-:-:S03]  /*1370*/  FFMA R9, R9, c[0x0][0x188], -R34 ;  /* 0x0000620009097a23 */ /* 0x000fc60000000822 */
[----:B------:R-:W1:Y:S01]  /*1380*/  SHFL.BFLY PT, R38, R37, 0x2, 0x1f ;  /* 0x0c401f0025267f89 */ /* 0x000e6200000e0000 */
[--C-:B------:R-:W-:Y:S02]  /*1390*/  FFMA R8, R8, c[0x0][0x188], -R34.reuse ;  /* 0x0000620008087a23 */ /* 0x100fe40000000822 */
[----:B------:R-:W-:Y:S02]  /*13a0*/  FMUL R35, R9, 1.4426950216293334961 ;  /* 0x3fb8aa3b09237820 */ /* 0x000fe40000400000 */
[--C-:B------:R-:W-:Y:S01]  /*13b0*/  FFMA R12, R12, c[0x0][0x188], -R34.reuse ;  /* 0x000062000c0c7a23 */ /* 0x100fe20000000822 */
[----:B0-----:R-:W-:Y:S01]  /*13c0*/  FMNMX R9, R53, R36, !PT ;  /* 0x0000002435097209 */ /* 0x001fe20007800000 */
[----:B------:R-:W-:Y:S02]  /*13d0*/  FMUL R8, R8, 1.4426950216293334961 ;  /* 0x3fb8aa3b08087820 */ /* 0x000fe40000400000 */
[----:B------:R-:W-:Y:S01]  /*13e0*/  FMUL R36, R12, 1.4426950216293334961 ;  /* 0x3fb8aa3b0c247820 */ /* 0x000fe20000400000 */
[----:B------:R-:W-:Y:S01]  /*13f0*/  FMNMX R12, R9, R4, !PT ;  /* 0x00000004090c7209 */ /* 0x000fe20007800000 */
[----:B------:R-:W-:Y:S01]  /*1400*/  MUFU.EX2 R35, R35 ;  /* 0x0000002300237308 */ /* 0x000fe20000000800 */
[----:B------:R-:W-:-:S03]  /*1410*/  FFMA R13, R13, c[0x0][0x188], -R34 ;  /* 0x000062000d0d7a23 */ /* 0x000fc60000000822 */
[--C-:B------:R-:W-:Y:S02]  /*1420*/  FFMA R9, R10, c[0x0][0x188], -R12.reuse ;  /* 0x000062000a097a23 */ /* 0x100fe4000000080c */
[--C-:B------:R-:W-:Y:S02]  /*1430*/  FFMA R11, R11, c[0x0][0x188], -R12.reuse ;  /* 0x000062000b0b7a23 */ /* 0x100fe4000000080c */
[----:B------:R-:W0:Y:S01]  /*1440*/  MUFU.EX2 R8, R8 ;  /* 0x0000000800087308 */ /* 0x000e220000000800 */
[----:B------:R-:W-:Y:S02]  /*1450*/  FMUL R45, R13, 1.4426950216293334961 ;  /* 0x3fb8aa3b0d2d7820 */ /* 0x000fe40000400000 */
[----:B------:R-:W-:Y:S02]  /*1460*/  FMUL R9, R9, 1.4426950216293334961 ;  /* 0x3fb8aa3b09097820 */ /* 0x000fe40000400000 */
[----:B------:R-:W-:Y:S02]  /*1470*/  FMUL R11, R11, 1.4426950216293334961 ;  /* 0x3fb8aa3b0b0b7820 */ /* 0x000fe40000400000 */
[----:B------:R-:W-:Y:S01]  /*1480*/  FFMA R14, R14, c[0x0][0x188], -R12 ;  /* 0x000062000e0e7a23 */ /* 0x000fe2000000080c */
[----:B------:R-:W2:Y:S01]  /*1490*/  MUFU.EX2 R36, R36 ;  /* 0x0000002400247308 */ /* 0x000ea20000000800 */
[----:B-1----:R-:W-:-:S02]  /*14a0*/  FADD R13, R37, R38 ;  /* 0x00000026250d7221 */ /* 0x002fc40000000000 */
[----:B------:R-:W-:Y:S02]  /*14b0*/  FMUL R37, R14, 1.4426950216293334961 ;  /* 0x3fb8aa3b0e257820 */ /* 0x000fe40000400000 */
[----:B------:R-:W-:-:S03]  /*14c0*/  FFMA R15, R15, c[0x0][0x188], -R12 ;  /* 0x000062000f0f7a23 */ /* 0x000fc6000000080c */
[----:B------:R0:W1:Y:S01]  /*14d0*/  MUFU.EX2 R10, R45 ;  /* 0x0000002d000a7308 */ /* 0x0000620000000800 */
[----:B------:R-:W-:-:S07]  /*14e0*/  FMUL R15, R15, 1.4426950216293334961 ;  /* 0x3fb8aa3b0f0f7820 */ /* 0x000fce0000400000 */
[----:B------:R-:W-:Y:S01]  /*14f0*/  MUFU.EX2 R9, R9 ;  /* 0x0000000900097308 */ /* 0x000fe20000000800 */
[----:B0-----:R-:W-:-:S07]  /*1500*/  FADD R45, R8, R35 ;  /* 0x00000023082d7221 */ /* 0x001fce0000000000 */
[----:B------:R-:W0:Y:S01]  /*1510*/  MUFU.EX2 R11, R11 ;  /* 0x0000000b000b7308 */ /* 0x000e220000000800 */
[----:B--2---:R-:W-:-:S07]  /*1520*/  FADD R45, R36, R45 ;  /* 0x0000002d242d7221 */ /* 0x004fce0000000000 */
[----:B------:R-:W2:Y:S01]  /*1530*/  MUFU.EX2 R37, R37 ;  /* 0x0000002500257308 */ /* 0x000ea20000000800 */
[----:B-1----:R-:W-:-:S07]  /*1540*/  FADD R14, R10, R45 ;  /* 0x0000002d0a0e7221 */ /* 0x002fce0000000000 */
[----:B------:R-:W1:Y:S01]  /*1550*/  MUFU.EX2 R38, R15 ;  /* 0x0000000f00267308 */ /* 0x000e620000000800 */
[----:B------:R-:W-:Y:S01]  /*1560*/  F2FP.PACK_AB R10, R10, R36 ;  /* 0x000000240a0a723e */ /* 0x000fe200000000ff */
[----:B0-----:R-:W-:Y:S01]  /*1570*/  FADD R36, R9, R11 ;  /* 0x0000000b09247221 */ /* 0x001fe20000000000 */
[----:B------:R-:W-:Y:S01]  /*1580*/  F2FP.PACK_AB R8, R35, R8 ;  /* 0x000000082308723e */ /* 0x000fe200000000ff */
[----:B------:R-:W0:Y:S02]  /*1590*/  SHFL.BFLY PT, R39, R13, 0x1, 0x1f ;  /* 0x0c201f000d277f89 */ /* 0x000e2400000e0000 */
[----:B--2---:R-:W-:Y:S02]  /*15a0*/  FADD R35, R37, R36 ;  /* 0x0000002425237221 */ /* 0x004fe40000000000 */
[----:B------:R-:W2:Y:S02]  /*15b0*/  SHFL.BFLY PT, R36, R14, 0x2, 0x1f ;  /* 0x0c401f000e247f89 */ /* 0x000ea400000e0000 */
[----:B-1----:R-:W-:-:S05]  /*15c0*/  FADD R15, R38, R35 ;  /* 0x00000023260f7221 */ /* 0x002fca0000000000 */
[----:B------:R-:W1:Y:S01]  /*15d0*/  SHFL.BFLY PT, R35, R15, 0x2, 0x1f ;  /* 0x0c401f000f237f89 */ /* 0x000e6200000e0000 */
[----:B------:R-:W-:Y:S02]  /*15e0*/  FADD R6, -R34, R6 ;  /* 0x0000000622067221 */ /* 0x000fe40000000100 */
[----:B0-----:R-:W-:Y:S02]  /*15f0*/  FADD R13, R13, R39 ;  /* 0x000000270d0d7221 */ /* 0x001fe40000000000 */
[----:B------:R-:W-:Y:S02]  /*1600*/  FMUL R39, R6, 1.4426950216293334961 ;  /* 0x3fb8aa3b06277820 */ /* 0x000fe40000400000 */
[----:B------:R-:W-:Y:S02]  /*1610*/  FADD R6, -R12, R4 ;  /* 0x000000040c067221 */ /* 0x000fe40000000100 */
[----:B--2---:R-:W-:Y:S02]  /*1620*/  FADD R14, R14, R36 ;  /* 0x000000240e0e7221 */ /* 0x004fe40000000000 */
[----:B------:R-:W-:Y:S01]  /*1630*/  FMUL R6, R6, 1.4426950216293334961 ;  /* 0x3fb8aa3b06067820 */ /* 0x000fe20000400000 */
[----:B------:R-:W0:Y:S01]  /*1640*/  MUFU.EX2 R4, R39 ;  /* 0x0000002700047308 */ /* 0x000e220000000800 */
[----:B-1----:R-:W-:-:S07]  /*1650*/  FADD R35, R15, R35 ;  /* 0x000000230f237221 */ /* 0x002fce0000000000 */
[----:B------:R-:W1:Y:S01]  /*1660*/  MUFU.EX2 R6, R6 ;  /* 0x0000000600067308 */ /* 0x000e620000000800 */
[----:B------:R-:W2:Y:S04]  /*1670*/  SHFL.BFLY PT, R15, R14, 0x1, 0x1f ;  /* 0x0c201f000e0f7f89 */ /* 0x000ea800000e0000 */
[----:B------:R-:W3:Y:S01]  /*1680*/  SHFL.BFLY PT, R36, R35, 0x1, 0x1f ;  /* 0x0c201f0023247f89 */ /* 0x000ee200000e0000 */
[----:B------:R-:W-:Y:S01]  /*1690*/  IADD3 R0, R0, 0x10, RZ ;  /* 0x0000001000007810 */ /* 0x000fe20007ffe0ff */
[----:B0-----:R-:W-:Y:S01]  /*16a0*/  FMUL R28, R4, R28 ;  /* 0x0000001c041c7220 */ /* 0x001fe20000400000 */
[----:B------:R-:W-:Y:S02]  /*16b0*/  F2FP.PACK_AB R9, R11, R9 ;  /* 0x000000090b09723e */ /* 0x000fe400000000ff */
[----:B------:R-:W-:Y:S01]  /*16c0*/  ISETP.GE.AND P0, PT, R0, c[0x0][0x1d0], PT ;  /* 0x0000740000007a0c */ /* 0x000fe20003f06270 */
[----:B------:R-:W-:Y:S01]  /*16d0*/  FMUL R29, R4, R29 ;  /* 0x0000001d041d7220 */ /* 0x000fe20000400000 */
[----:B------:R-:W-:Y:S01]  /*16e0*/  F2FP.PACK_AB R11, R38, R37 ;  /* 0x00000025260b723e */ /* 0x000fe200000000ff */
[----:B------:R-:W-:-:S02]  /*16f0*/  FMUL R16, R4, R16 ;  /* 0x0000001004107220 */ /* 0x000fc40000400000 */
[----:B------:R-:W-:Y:S02]  /*1700*/  FMUL R17, R4, R17 ;  /* 0x0000001104117220 */ /* 0x000fe40000400000 */
[C---:B-1----:R-:W-:Y:S02]  /*1710*/  FMUL R30, R6.reuse, R30 ;  /* 0x0000001e061e7220 */ /* 0x042fe40000400000 */
[C---:B------:R-:W-:Y:S02]  /*1720*/  FMUL R31, R6.reuse, R31 ;  /* 0x0000001f061f7220 */ /* 0x040fe40000400000 */
[C---:B------:R-:W-:Y:S02]  /*1730*/  FMUL R18, R6.reuse, R18 ;  /* 0x0000001206127220 */ /* 0x040fe40000400000 */
[----:B------:R-:W-:Y:S02]  /*1740*/  FMUL R19, R6, R19 ;  /* 0x0000001306137220 */ /* 0x000fe40000400000 */
[----:B--2---:R-:W-:Y:S01]  /*1750*/  FADD R15, R14, R15 ;  /* 0x0000000f0e0f7221 */ /* 0x004fe20000000000 */
[----:B------:R-:W-:Y:S01]  /*1760*/  HMMA.16816.F32 R28, R8, R40, R28 ;  /* 0x00000028081c723c */ /* 0x000fe2000000181c */
[----:B---3--:R-:W-:-:S07]  /*1770*/  FADD R36, R35, R36 ;  /* 0x0000002423247221 */ /* 0x008fce0000000000 */
[----:B------:R-:W-:Y:S01]  /*1780*/  HMMA.16816.F32 R16, R8, R42, R16 ;  /* 0x0000002a0810723c */ /* 0x000fe20000001810 */
[----:B------:R-:W-:Y:S01]  /*1790*/  FFMA R44, R4, R44, R15 ;  /* 0x0000002c042c7223 */ /* 0x000fe2000000000f */
[----:B------:R-:W-:Y:S01]  /*17a0*/  MOV R51, R5 ;  /* 0x0000000500337202 */ /* 0x000fe20000000f00 */
[----:B------:R-:W-:-:S04]  /*17b0*/  FFMA R7, R6, R7, R36 ;  /* 0x0000000706077223 */ /* 0x000fc80000000024 */
[----:B------:R-:W-:Y:S01]  /*17c0*/  MOV R8, 0x10 ;  /* 0x0000001000087802 */ /* 0x000fe20000000f00 */
[----:B------:R-:W-:Y:S01]  /*17d0*/  FFMA R46, R33, R46, R13 ;  /* 0x0000002e212e7223 */ /* 0x000fe2000000000d */
[----:B------:R-:W-:Y:S02]  /*17e0*/  MOV R45, R32 ;  /* 0x00000020002d7202 */ /* 0x000fe40000000f00 */
[----:B------:R-:W-:Y:S01]  /*17f0*/  MOV R6, R34 ;  /* 0x0000002200067202 */ /* 0x000fe20000000f00 */
[C---:B------:R-:W-:Y:S01]  /*1800*/  IMAD R2, R8.reuse, c[0x0][0x1b4], R2 ;  /* 0x00006d0008027a24 */ /* 0x040fe200078e0202 */
[----:B------:R-:W-:Y:S01]  /*1810*/  MOV R4, R12 ;  /* 0x0000000c00047202 */ /* 0x000fe20000000f00 */
[----:B------:R-:W-:Y:S01]  /*1820*/  IMAD R3, R8, c[0x0][0x1a4], R3 ;  /* 0x0000690008037a24 */ /* 0x000fe200078e0203 */
[----:B------:R-:W-:Y:S05]  /*1830*/  @!P0 BRA `(.L_x_1) ;  /* 0xfffff39000008947 */ /* 0x000fea000383ffff */
.L_x_0:
[----:B------:R-:W0:Y:S01]  /*1840*/  S2R R52, SR_CTAID.Y ;  /* 0x0000000000347919 */ /* 0x000e220000002600 */
[C---:B------:R-:W-:Y:S01]  /*1850*/  FMUL R6, R47.reuse, 8388608 ;  /* 0x4b0000002f067820 */ /* 0x040fe20000400000 */
[----:B------:R-:W-:Y:S01]  /*1860*/  FSETP.GEU.AND P3, PT, R47, 1.175494350822287508e-38, PT ;  /* 0x008000002f00780b */ /* 0x000fe20003f6e000 */
[----:B------:R-:W-:Y:S01]  /*1870*/  IMAD R0, R60, c[0x0][0x1c4], RZ ;  /* 0x000071003c007a24 */ /* 0x000fe200078e02ff */
[----:B------:R-:W-:Y:S01]  /*1880*/  MOV R11, R19 ;  /* 0x00000013000b7202 */ /* 0x000fe20000000f00 */
[----:B------:R-:W-:Y:S01]  /*1890*/  BAR.SYNC.DEFER_BLOCKING 0x0 ;  /* 0x0000000000007b1d */ /* 0x000fe20000010000 */
[----:B------:R-:W-:-:S02]  /*18a0*/  FSEL R6, R6, R47, !P3 ;  /* 0x0000002f06067208 */ /* 0x000fc40005800000 */
[----:B------:R-:W-:Y:S02]  /*18b0*/  SHF.L.U32 R2, R61, 0x2, RZ ;  /* 0x000000023d027819 */ /* 0x000fe400000006ff */
[----:B------:R-:W-:Y:S01]  /*18c0*/  IADD3 R19, R6, -0x3f3504f3, RZ ;  /* 0xc0cafb0d06137810 */ /* 0x000fe20007ffe0ff */
[----:B------:R-:W1:Y:S01]  /*18d0*/  S2R R54, SR_TID.X ;  /* 0x0000000000367919 */ /* 0x000e620000002100 */
[----:B------:R-:W-:Y:S02]  /*18e0*/  LOP3.LUT R39, R2, 0x380, RZ, 0xc0, !PT ;  /* 0x0000038002277812 */ /* 0x000fe400078ec0ff */
[----:B------:R-:W-:Y:S02]  /*18f0*/  LOP3.LUT R19, R19, 0xff800000, RZ, 0xc0, !PT ;  /* 0xff80000013137812 */ /* 0x000fe400078ec0ff */
[C---:B------:R-:W-:Y:S02]  /*1900*/  LOP3.LUT R4, R61.reuse, 0xf, RZ, 0xc0, !PT ;  /* 0x0000000f3d047812 */ /* 0x040fe400078ec0ff */
[----:B------:R-:W2:Y:S01]  /*1910*/  I2F R37, R19 ;  /* 0x0000001300257306 */ /* 0x000ea20000201400 */
[----:B------:R-:W-:-:S02]  /*1920*/  SHF.L.U32 R8, R61, 0x3, RZ ;  /* 0x000000033d087819 */ /* 0x000fc400000006ff */
[----:B------:R-:W-:Y:S02]  /*1930*/  LEA R39, R4, R39, 0x3 ;  /* 0x0000002704277211 */ /* 0x000fe400078e18ff */
[----:B------:R-:W-:Y:S01]  /*1940*/  MOV R14, R7 ;  /* 0x00000007000e7202 */ /* 0x000fe20000000f00 */
[----:B0-----:R-:W-:Y:S01]  /*1950*/  IMAD R3, R52, c[0x0][0x1c0], RZ ;  /* 0x0000700034037a24 */ /* 0x001fe200078e02ff */
[C---:B------:R-:W-:Y:S01]  /*1960*/  SHF.L.U32 R4, R61.reuse, 0x5, RZ ;  /* 0x000000053d047819 */ /* 0x040fe200000006ff */
[----:B------:R-:W-:Y:S01]  /*1970*/  FMUL R7, R44, 8388608 ;  /* 0x4b0000002c077820 */ /* 0x000fe20000400000 */
[----:B------:R-:W-:Y:S02]  /*1980*/  LOP3.LUT R15, R61, 0xf0, RZ, 0xc0, !PT ;  /* 0x000000f03d0f7812 */ /* 0x000fe400078ec0ff */
[----:B------:R-:W-:Y:S02]  /*1990*/  LOP3.LUT R40, R8, 0x38, RZ, 0xc0, !PT ;  /* 0x0000003808287812 */ /* 0x000fe400078ec0ff */
[----:B------:R-:W-:-:S02]  /*19a0*/  MOV R10, R18 ;  /* 0x00000012000a7202 */ /* 0x000fc40000000f00 */
[----:B------:R-:W-:Y:S02]  /*19b0*/  FSETP.GT.AND P2, PT, |R14|, 8.50705917302346158658e+37, PT ;  /* 0x7e8000000e00780b */ /* 0x000fe40003f44200 */
[C---:B------:R-:W-:Y:S01]  /*19c0*/  SHF.L.U32 R2, R3.reuse, 0x1, RZ ;  /* 0x0000000103027819 */ /* 0x040fe200000006ff */
[----:B------:R-:W-:Y:S01]  /*19d0*/  IMAD.HI R3, R3, 0x2, RZ ;  /* 0x0000000203037827 */ /* 0x000fe200078e02ff */
[----:B------:R-:W-:Y:S02]  /*19e0*/  SHF.L.U32 R9, R0, 0x1, RZ ;  /* 0x0000000100097819 */ /* 0x000fe400000006ff */
[----:B------:R-:W-:Y:S01]  /*19f0*/  LOP3.LUT R13, R4, 0x60, RZ, 0xc0, !PT ;  /* 0x00000060040d7812 */ /* 0x000fe200078ec0ff */
[----:B------:R-:W-:Y:S01]  /*1a00*/  IMAD.HI R0, R0, 0x2, RZ ;  /* 0x0000000200007827 */ /* 0x000fe200078e02ff */
[----:B------:R-:W-:Y:S02]  /*1a10*/  LOP3.LUT R18, R61, 0xc, RZ, 0xc0, !PT ;  /* 0x0000000c3d127812 */ /* 0x000fe400078ec0ff */
[----:B------:R-:W-:-:S02]  /*1a20*/  FSETP.GEU.AND P0, PT, R44, 1.175494350822287508e-38, PT ;  /* 0x008000002c00780b */ /* 0x000fc40003f0e000 */
[----:B------:R-:W-:Y:S01]  /*1a30*/  LEA R50, R15, R40, 0x2 ;  /* 0x000000280f327211 */ /* 0x000fe200078e10ff */
[----:B------:R-:W-:Y:S01]  /*1a40*/  @P2 FMUL R11, R11, 0.25 ;  /* 0x3e8000000b0b2820 */ /* 0x000fe20000400000 */
[----:B------:R-:W-:Y:S01]  /*1a50*/  FSEL R40, RZ, -23, P3 ;  /* 0xc1b80000ff287808 */ /* 0x000fe20001800000 */
[----:B------:R-:W-:Y:S01]  /*1a60*/  @P2 FMUL R10, R10, 0.25 ;  /* 0x3e8000000a0a2820 */ /* 0x000fe20000400000 */
[----:B------:R-:W-:Y:S01]  /*1a70*/  IADD3 R2, P4, P5, R9, c[0x0][0x178], R2 ;  /* 0x00005e0009027a10 */ /* 0x000fe20007d9e002 */
[----:B------:R-:W-:Y:S01]  /*1a80*/  FMUL R9, R46, 8388608 ;  /* 0x4b0000002e097820 */ /* 0x000fe20000400000 */
[----:B------:R-:W-:Y:S01]  /*1a90*/  LEA R36, R18, R13, 0x9 ;  /* 0x0000000d12247211 */ /* 0x000fe200078e48ff */
[----:B--2---:R-:W-:Y:S01]  /*1aa0*/  FFMA.FTZ R37, R37, 1.1920928955078125e-07, R40 ;  /* 0x3400000025257823 */ /* 0x004fe20000010028 */
[----:B------:R-:W-:Y:S01]  /*1ab0*/  FSEL R8, R7, R44, !P0 ;  /* 0x0000002c07087208 */ /* 0x000fe20004000000 */
[C---:B------:R-:W-:Y:S01]  /*1ac0*/  FMUL R7, R14.reuse, 8388608 ;  /* 0x4b0000000e077820 */ /* 0x040fe20000400000 */
[----:B------:R-:W-:Y:S01]  /*1ad0*/  FSETP.GEU.AND P1, PT, R14, 1.175494350822287508e-38, PT ;  /* 0x008000000e00780b */ /* 0x000fe20003f2e000 */
[----:B------:R-:W-:Y:S01]  /*1ae0*/  @P2 FMUL R31, R31, 0.25 ;  /* 0x3e8000001f1f2820 */ /* 0x000fe20000400000 */
[----:B------:R-:W-:Y:S01]  /*1af0*/  FSETP.GEU.AND P6, PT, R46, 1.175494350822287508e-38, PT ;  /* 0x008000002e00780b */ /* 0x000fe20003fce000 */
[----:B------:R-:W-:Y:S01]  /*1b00*/  @P2 FMUL R30, R30, 0.25 ;  /* 0x3e8000001e1e2820 */ /* 0x000fe20000400000 */
[----:B------:R-:W-:-:S02]  /*1b10*/  LEA R35, R15, R36, 0x3 ;  /* 0x000000240f237211 */ /* 0x000fc400078e18ff */
[----:B------:R-:W-:Y:S02]  /*1b20*/  IADD3.X R3, R0, c[0x0][0x17c], R3, P4, P5 ;  /* 0x00005f0000037a10 */ /* 0x000fe400027ea403 */
[----:B------:R-:W-:Y:S02]  /*1b30*/  FSEL R40, RZ, -23, P0 ;  /* 0xc1b80000ff287808 */ /* 0x000fe40000000000 */
[----:B------:R-:W-:Y:S02]  /*1b40*/  FSETP.GT.AND P4, PT, |R46|, 8.50705917302346158658e+37, PT ;  /* 0x7e8000002e00780b */ /* 0x000fe40003f84200 */
[----:B------:R-:W-:Y:S02]  /*1b50*/  FSETP.GT.AND P0, PT, |R44|, 8.50705917302346158658e+37, PT ;  /* 0x7e8000002c00780b */ /* 0x000fe40003f04200 */
[----:B------:R-:W-:Y:S02]  /*1b60*/  FSETP.GT.AND P5, PT, |R47|, 8.50705917302346158658e+37, PT ;  /* 0x7e8000002f00780b */ /* 0x000fe40003fa4200 */
[----:B------:R-:W-:-:S02]  /*1b70*/  FSEL R7, R7, R14, !P1 ;  /* 0x0000000e07077208 */ /* 0x000fc40004800000 */
[C---:B------:R-:W-:Y:S01]  /*1b80*/  FSETP.GEU.AND P3, PT, |R14|.reuse, 1.175494350822287508e-38, PT ;  /* 0x008000000e00780b */ /* 0x040fe20003f6e200 */
[----:B------:R-:W-:Y:S01]  /*1b90*/  @P2 FMUL R14, R14, 0.25 ;  /* 0x3e8000000e0e2820 */ /* 0x000fe20000400000 */
[----:B------:R-:W-:Y:S02]  /*1ba0*/  FSEL R9, R9, R46, !P6 ;  /* 0x0000002e09097208 */ /* 0x000fe40007000000 */
[----:B------:R-:W-:Y:S01]  /*1bb0*/  LEA R18, R18, R35, 0x1 ;  /* 0x0000002312127211 */ /* 0x000fe200078e08ff */
[----:B------:R-:W-:Y:S01]  /*1bc0*/  @P4 FMUL R23, R23, 0.25 ;  /* 0x3e80000017174820 */ /* 0x000fe20000400000 */
[----:B------:R-:W-:Y:S01]  /*1bd0*/  FSEL R15, RZ, -23, P6 ;  /* 0xc1b80000ff0f7808 */ /* 0x000fe20003000000 */
[----:B------:R-:W-:Y:S01]  /*1be0*/  @P0 FMUL R17, R17, 0.25 ;  /* 0x3e80000011110820 */ /* 0x000fe20000400000 */
[----:B------:R-:W-:Y:S01]  /*1bf0*/  FSEL R35, RZ, -23, P1 ;  /* 0xc1b80000ff237808 */ /* 0x000fe20000800000 */
[----:B------:R-:W-:Y:S01]  /*1c00*/  @P0 FMUL R16, R16, 0.25 ;  /* 0x3e80000010100820 */ /* 0x000fe20000400000 */
[C---:B------:R-:W-:Y:S01]  /*1c10*/  FSETP.GEU.AND P6, PT, |R46|.reuse, 1.175494350822287508e-38, PT ;  /* 0x008000002e00780b */ /* 0x040fe20003fce200 */
[----:B------:R-:W-:Y:S01]  /*1c20*/  @P4 FMUL R46, R46, 0.25 ;  /* 0x3e8000002e2e4820 */ /* 0x000fe20000400000 */
[C---:B------:R-:W-:Y:S01]  /*1c30*/  FSETP.GEU.AND P2, PT, |R44|.reuse, 1.175494350822287508e-38, PT ;  /* 0x008000002c00780b */ /* 0x040fe20003f4e200 */
[----:B------:R-:W-:Y:S01]  /*1c40*/  @P0 FMUL R44, R44, 0.25 ;  /* 0x3e8000002c2c0820 */ /* 0x000fe20000400000 */
[C---:B------:R-:W-:Y:S01]  /*1c50*/  FSETP.GEU.AND P1, PT, |R47|.reuse, 1.175494350822287508e-38, PT ;  /* 0x008000002f00780b */ /* 0x040fe20003f2e200 */
[----:B------:R-:W-:Y:S01]  /*1c60*/  @P5 FMUL R47, R47, 0.25 ;  /* 0x3e8000002f2f5820 */ /* 0x000fe20000400000 */
[----:B------:R-:W-:Y:S01]  /*1c70*/  IADD3 R13, R8, -0x3f3504f3, RZ ;  /* 0xc0cafb0d080d7810 */ /* 0x000fe20007ffe0ff */
[----:B------:R-:W-:Y:S01]  /*1c80*/  @!P3 FMUL R14, R14, 16777216 ;  /* 0x4b8000000e0eb820 */ /* 0x000fe20000400000 */
[----:B------:R-:W-:Y:S01]  /*1c90*/  IADD3 R4, R9, -0x3f3504f3, RZ ;  /* 0xc0cafb0d09047810 */ /* 0x000fe20007ffe0ff */
[----:B------:R-:W-:Y:S01]  /*1ca0*/  @P4 FMUL R22, R22, 0.25 ;  /* 0x3e80000016164820 */ /* 0x000fe20000400000 */
[----:B------:R-:W-:Y:S01]  /*1cb0*/  LOP3.LUT R13, R13, 0xff800000, RZ, 0xc0, !PT ;  /* 0xff8000000d0d7812 */ /* 0x000fe200078ec0ff */
[----:B------:R-:W-:Y:S01]  /*1cc0*/  @P5 FMUL R25, R25, 0.25 ;  /* 0x3e80000019195820 */ /* 0x000fe20000400000 */
[----:B------:R-:W-:Y:S01]  /*1cd0*/  LOP3.LUT R4, R4, 0xff800000, RZ, 0xc0, !PT ;  /* 0xff80000004047812 */ /* 0x000fe200078ec0ff */
[----:B------:R-:W-:Y:S01]  /*1ce0*/  @!P6 FMUL R46, R46, 16777216 ;  /* 0x4b8000002e2ee820 */ /* 0x000fe20000400000 */
[----:B------:R0:W2:Y:S01]  /*1cf0*/  I2F R33, R13 ;  /* 0x0000000d00217306 */ /* 0x0000a20000201400 */
[----:B------:R-:W-:Y:S01]  /*1d00*/  @!P2 FMUL R44, R44, 16777216 ;  /* 0x4b8000002c2ca820 */ /* 0x000fe20000400000 */
[--C-:B------:R-:W-:Y:S01]  /*1d10*/  SHF.R.S32.HI R48, RZ, 0x4, R61.reuse ;  /* 0x00000004ff307819 */ /* 0x100fe2000001143d */
[----:B------:R-:W-:Y:S01]  /*1d20*/  @!P1 FMUL R47, R47, 16777216 ;  /* 0x4b8000002f2f9820 */ /* 0x000fe20000400000 */
[----:B------:R-:W-:Y:S01]  /*1d30*/  IADD3 R36, R7, -0x3f3504f3, RZ ;  /* 0xc0cafb0d07247810 */ /* 0x000fe20007ffe0ff */
[----:B------:R-:W-:Y:S01]  /*1d40*/  @P5 FMUL R24, R24, 0.25 ;  /* 0x3e80000018185820 */ /* 0x000fe20000400000 */
[----:B------:R-:W-:Y:S01]  /*1d50*/  SGXT R48, R48, 0x1 ;  /* 0x000000013030781a */ /* 0x000fe20000000200 */
[----:B------:R-:W-:Y:S01]  /*1d60*/  @P5 FMUL R21, R21, 0.25 ;  /* 0x3e80000015155820 */ /* 0x000fe20000400000 */
[----:B------:R3:W4:Y:S01]  /*1d70*/  I2F R38, R4 ;  /* 0x0000000400267306 */ /* 0x0007220000201400 */
[----:B------:R-:W-:Y:S01]  /*1d80*/  @P5 FMUL R20, R20, 0.25 ;  /* 0x3e80000014145820 */ /* 0x000fe20000400000 */
[----:B------:R-:W-:Y:S01]  /*1d90*/  LOP3.LUT R39, R39, 0x808, R48, 0x78, !PT ;  /* 0x0000080827277812 */ /* 0x000fe200078e7830 */
[----:B------:R-:W-:Y:S01]  /*1da0*/  @P0 FMUL R29, R29, 0.25 ;  /* 0x3e8000001d1d0820 */ /* 0x000fe20000400000 */
[----:B------:R-:W-:Y:S01]  /*1db0*/  LOP3.LUT R36, R36, 0xff800000, RZ, 0xc0, !PT ;  /* 0xff80000024247812 */ /* 0x000fe200078ec0ff */
[----:B------:R-:W-:Y:S01]  /*1dc0*/  @P0 FMUL R28, R28, 0.25 ;  /* 0x3e8000001c1c0820 */ /* 0x000fe20000400000 */
[----:B0-----:R-:W-:Y:S01]  /*1dd0*/  IADD3 R13, R8, -R13, RZ ;  /* 0x8000000d080d7210 */ /* 0x001fe20007ffe0ff */
[----:B------:R-:W-:Y:S01]  /*1de0*/  @P4 FMUL R27, R27, 0.25 ;  /* 0x3e8000001b1b4820 */ /* 0x000fe20000400000 */
[----:B------:R-:W0:Y:S01]  /*1df0*/  MUFU.RCP R14, R14 ;  /* 0x0000000e000e7308 */ /* 0x000e220000001000 */
[----:B------:R-:W-:Y:S01]  /*1e00*/  @P4 FMUL R26, R26, 0.25 ;  /* 0x3e8000001a1a4820 */ /* 0x000fe20000400000 */
[----:B------:R-:W-:Y:S01]  /*1e10*/  IADD3 R19, R6, -R19, RZ ;  /* 0x8000001306137210 */ /* 0x000fe20007ffe0ff */
[----:B------:R-:W-:Y:S01]  /*1e20*/  @!P3 FMUL R11, R11, 16777216 ;  /* 0x4b8000000b0bb820 */ /* 0x000fe20000400000 */
[----:B---3--:R-:W-:Y:S01]  /*1e30*/  IADD3 R4, R9, -R4, RZ ;  /* 0x8000000409047210 */ /* 0x008fe20007ffe0ff */
[----:B------:R-:W-:Y:S01]  /*1e40*/  @!P3 FMUL R10, R10, 16777216 ;  /* 0x4b8000000a0ab820 */ /* 0x000fe20000400000 */
[----:B------:R-:W-:Y:S01]  /*1e50*/  ISETP.GE.U32.AND P0, PT, R6, 0x7f800000, PT ;  /* 0x7f8000000600780c */ /* 0x000fe20003f06070 */
[----:B------:R-:W-:Y:S01]  /*1e60*/  @!P3 FMUL R31, R31, 16777216 ;  /* 0x4b8000001f1fb820 */ /* 0x000fe20000400000 */
[----:B------:R-:W3:Y:S01]  /*1e70*/  MUFU.RCP R46, R46 ;  /* 0x0000002e002e7308 */ /* 0x000ee20000001000 */
[----:B------:R-:W-:Y:S01]  /*1e80*/  @!P3 FMUL R30, R30, 16777216 ;  /* 0x4b8000001e1eb820 */ /* 0x000fe20000400000 */
[----:B------:R-:W-:Y:S01]  /*1e90*/  ISETP.GE.U32.AND P5, PT, R8, 0x7f800000, PT ;  /* 0x7f8000000800780c */ /* 0x000fe20003fa6070 */
[----:B------:R-:W-:Y:S01]  /*1ea0*/  @!P6 FMUL R23, R23, 16777216 ;  /* 0x4b8000001717e820 */ /* 0x000fe20000400000 */
[----:B------:R-:W-:Y:S01]  /*1eb0*/  ISETP.GE.U32.AND P4, PT, R7, 0x7f800000, PT ;  /* 0x7f8000000700780c */ /* 0x000fe20003f86070 */
[----:B------:R-:W-:Y:S01]  /*1ec0*/  @!P2 FMUL R17, R17, 16777216 ;  /* 0x4b8000001111a820 */ /* 0x000fe20000400000 */
[----:B------:R-:W-:Y:S01]  /*1ed0*/  FSETP.NEU.AND P3, PT, R6, RZ, PT ;  /* 0x000000ff0600720b */ /* 0x000fe20003f6d000 */
[----:B------:R-:W-:Y:S01]  /*1ee0*/  @!P2 FMUL R16, R16, 16777216 ;  /* 0x4b8000001010a820 */ /* 0x000fe20000400000 */
[----:B------:R-:W5:Y:S01]  /*1ef0*/  MUFU.RCP R44, R44 ;  /* 0x0000002c002c7308 */ /* 0x000f620000001000 */
[----:B------:R-:W-:Y:S01]  /*1f00*/  @!P6 FMUL R22, R22, 16777216 ;  /* 0x4b8000001616e820 */ /* 0x000fe20000400000 */
[----:B------:R-:W-:Y:S01]  /*1f10*/  SHF.R.U32.HI R61, RZ, 0x1, R61 ;  /* 0x00000001ff3d7819 */ /* 0x000fe2000001163d */
[----:B------:R-:W-:Y:S01]  /*1f20*/  @!P1 FMUL R25, R25, 16777216 ;  /* 0x4b80000019199820 */ /* 0x000fe20000400000 */
[----:B-1----:R-:W-:Y:S01]  /*1f30*/  SHF.L.U32 R54, R54, 0x1, RZ ;  /* 0x0000000136367819 */ /* 0x002fe200000006ff */
[----:B------:R-:W-:Y:S01]  /*1f40*/  @!P1 FMUL R24, R24, 16777216 ;  /* 0x4b80000018189820 */ /* 0x000fe20000400000 */
[----:B------:R-:W-:Y:S01]  /*1f50*/  LOP3.LUT R61, R61, 0x4, RZ, 0xc0, !PT ;  /* 0x000000043d3d7812 */ /* 0x000fe200078ec0ff */
[----:B------:R-:W-:Y:S01]  /*1f60*/  @!P1 FMUL R21, R21, 16777216 ;  /* 0x4b80000015159820 */ /* 0x000fe20000400000 */
[----:B------:R-:W1:Y:S01]  /*1f70*/  MUFU.RCP R47, R47 ;  /* 0x0000002f002f7308 */ /* 0x000e620000001000 */
[----:B------:R-:W-:Y:S01]  /*1f80*/  @!P1 FMUL R20, R20, 16777216 ;  /* 0x4b80000014149820 */ /* 0x000fe20000400000 */
[----:B------:R-:W-:Y:S01]  /*1f90*/  ISETP.GE.U32.AND P1, PT, R9, 0x7f800000, PT ;  /* 0x7f8000000900780c */ /* 0x000fe20003f26070 */
[----:B------:R-:W-:Y:S01]  /*1fa0*/  @!P2 FMUL R29, R29, 16777216 ;  /* 0x4b8000001d1da820 */ /* 0x000fe20000400000 */
[----:B------:R-:W-:Y:S01]  /*1fb0*/  IADD3 R0, R61, R50, RZ ;  /* 0x000000323d007210 */ /* 0x000fe20007ffe0ff */
[----:B------:R-:W-:Y:S01]  /*1fc0*/  @!P2 FMUL R28, R28, 16777216 ;  /* 0x4b8000001c1ca820 */ /* 0x000fe20000400000 */
[----:B------:R-:W-:Y:S01]  /*1fd0*/  FSETP.NEU.AND P2, PT, R9, RZ, PT ;  /* 0x000000ff0900720b */ /* 0x000fe20003f4d000 */
[----:B--2---:R-:W-:Y:S01]  /*1fe0*/  FFMA.FTZ R33, R33, 1.1920928955078125e-07, R40 ;  /* 0x3400000021217823 */ /* 0x004fe20000010028 */
[----:B------:R2:W1:Y:S01]  /*1ff0*/  I2F R42, R36 ;  /* 0x00000024002a7306 */ /* 0x0004620000201400 */
[----:B------:R-:W-:-:S02]  /*2000*/  @!P6 FMUL R27, R27, 16777216 ;  /* 0x4b8000001b1be820 */ /* 0x000fc40000400000 */
[----:B------:R-:W-:Y:S02]  /*2010*/  @!P6 FMUL R26, R26, 16777216 ;  /* 0x4b8000001a1ae820 */ /* 0x000fe40000400000 */
[----:B----4-:R-:W-:Y:S02]  /*2020*/  FFMA.FTZ R38, R38, 1.1920928955078125e-07, R15 ;  /* 0x3400000026267823 */ /* 0x010fe4000001000f */
[C---:B0-----:R-:W-:Y:S02]  /*2030*/  FMUL R40, R14.reuse, R11 ;  /* 0x0000000b0e287220 */ /* 0x041fe40000400000 */
[C---:B------:R-:W-:Y:S01]  /*2040*/  FMUL R41, R14.reuse, R10 ;  /* 0x0000000a0e297220 */ /* 0x040fe20000400000 */
[----:B--2---:R-:W-:Y:S01]  /*2050*/  IADD3 R36, R7, -R36, RZ ;  /* 0x8000002407247210 */ /* 0x004fe20007ffe0ff */
[C---:B------:R-:W-:Y:S02]  /*2060*/  FMUL R31, R14.reuse, R31 ;  /* 0x0000001f0e1f7220 */ /* 0x040fe40000400000 */
[----:B------:R-:W-:-:S02]  /*2070*/  FMUL R30, R14, R30 ;  /* 0x0000001e0e1e7220 */ /* 0x000fc40000400000 */
[----:B---3--:R-:W-:Y:S02]  /*2080*/  FMUL R10, R46, R23 ;  /* 0x000000172e0a7220 */ /* 0x008fe40000400000 */
[C---:B-----5:R-:W-:Y:S02]  /*2090*/  FMUL R15, R44.reuse, R17 ;  /* 0x000000112c0f7220 */ /* 0x060fe40000400000 */
[----:B------:R-:W-:Y:S02]  /*20a0*/  FMUL R14, R44, R16 ;  /* 0x000000102c0e7220 */ /* 0x000fe40000400000 */
[----:B------:R-:W-:Y:S02]  /*20b0*/  FMUL R23, R46, R22 ;  /* 0x000000162e177220 */ /* 0x000fe40000400000 */
[----:B-1----:R-:W-:Y:S01]  /*20c0*/  FMUL R25, R47, R25 ;  /* 0x000000192f197220 */ /* 0x002fe20000400000 */
[----:B------:R-:W-:Y:S01]  /*20d0*/  F2FP.PACK_AB R15, R15, R14 ;  /* 0x0000000e0f0f723e */ /* 0x000fe200000000ff */
[C---:B------:R-:W-:Y:S01]  /*20e0*/  FMUL R24, R47.reuse, R24 ;  /* 0x000000182f187220 */ /* 0x040fe20000400000 */
[----:B------:R-:W-:Y:S01]  /*20f0*/  F2FP.PACK_AB R10, R10, R23 ;  /* 0x000000170a0a723e */ /* 0x000fe200000000ff */
[----:B------:R-:W-:Y:S01]  /*2100*/  FMUL R21, R47, R21 ;  /* 0x000000152f157220 */ /* 0x000fe20000400000 */
[----:B------:R-:W-:Y:S01]  /*2110*/  LOP3.LUT R23, R39, 0x10, RZ, 0x3c, !PT ;  /* 0x0000001027177812 */ /* 0x000fe200078e3cff */
[----:B------:R-:W-:Y:S01]  /*2120*/  FMUL R20, R47, R20 ;  /* 0x000000142f147220 */ /* 0x000fe20000400000 */
[----:B------:R-:W-:Y:S01]  /*2130*/  F2FP.PACK_AB R17, R25, R24 ;  /* 0x000000181911723e */ /* 0x000fe200000000ff */
[C---:B------:R-:W-:Y:S01]  /*2140*/  FMUL R29, R44.reuse, R29 ;  /* 0x0000001d2c1d7220 */ /* 0x040fe20000400000 */
[----:B------:R-:W-:Y:S01]  /*2150*/  MOV R24, 0x3dc6b27f ;  /* 0x3dc6b27f00187802 */ /* 0x000fe20000000f00 */
[----:B------:R-:W-:Y:S01]  /*2160*/  FMUL R28, R44, R28 ;  /* 0x0000001c2c1c7220 */ /* 0x000fe20000400000 */
[----:B------:R-:W-:Y:S01]  /*2170*/  F2FP.PACK_AB R16, R21, R20 ;  /* 0x000000141510723e */ /* 0x000fe200000000ff */
[----:B------:R-:W-:Y:S01]  /*2180*/  FMUL R11, R46, R27 ;  /* 0x0000001b2e0b7220 */ /* 0x000fe20000400000 */
[----:B------:R-:W-:Y:S01]  /*2190*/  F2FP.PACK_AB R21, R40, R41 ;  /* 0x000000292815723e */ /* 0x000fe200000000ff */
[----:B------:R-:W-:Y:S01]  /*21a0*/  FMUL R26, R46, R26 ;  /* 0x0000001a2e1a7220 */ /* 0x000fe20000400000 */
[----:B------:R-:W-:Y:S01]  /*21b0*/  F2FP.PACK_AB R14, R29, R28 ;  /* 0x0000001c1d0e723e */ /* 0x000fe200000000ff */
[----:B------:R0:W-:Y:S01]  /*21c0*/  STS.64 [R39], R16 ;  /* 0x0000001027007388 */ /* 0x0001e20000000a00 */
[----:B------:R-:W-:Y:S01]  /*21d0*/  FADD R19, R19, -1 ;  /* 0xbf80000013137421 */ /* 0x000fe20000000000 */
[----:B------:R-:W-:Y:S01]  /*21e0*/  F2FP.PACK_AB R20, R31, R30 ;  /* 0x0000001e1f14723e */ /* 0x000fe200000000ff */
[----:B------:R-:W-:Y:S01]  /*21f0*/  FADD R4, R4, -1 ;  /* 0xbf80000004047421 */ /* 0x000fe20000000000 */
[----:B------:R-:W-:Y:S01]  /*2200*/  F2FP.PACK_AB R11, R11, R26 ;  /* 0x0000001a0b0b723e */ /* 0x000fe200000000ff */
[----:B------:R1:W-:Y:S01]  /*2210*/  STS.64 [R39+0x400], R14 ;  /* 0x0004000e27007388 */ /* 0x0003e20000000a00 */
[C---:B------:R-:W-:Y:S01]  /*2220*/  FFMA.FTZ R22, R19.reuse, R24, -0.16845393180847167969 ;  /* 0xbe2c7f3013167423 */ /* 0x040fe20000010018 */
[----:B------:R-:W-:Y:S01]  /*2230*/  MOV R30, c[0x0][0x1c8] ;  /* 0x00007200001e7a02 */ /* 0x000fe20000000f00 */
[----:B------:R-:W-:Y:S01]  /*2240*/  FFMA.FTZ R35, R42, 1.1920928955078125e-07, R35 ;  /* 0x340000002a237823 */ /* 0x000fe20000010023 */
[----:B------:R2:W-:Y:S01]  /*2250*/  STS.64 [R23+0x1000], R10 ;  /* 0x0010000a17007388 */ /* 0x0005e20000000a00 */
[C---:B------:R-:W-:Y:S01]  /*2260*/  FFMA.FTZ R22, R19.reuse, R22, 0.1716887056827545166 ;  /* 0x3e2fcf2a13167423 */ /* 0x040fe20000010016 */
[C---:B------:R-:W-:Y:S01]  /*2270*/  SHF.L.U32 R31, R30.reuse, 0x3, RZ ;  /* 0x000000031e1f7819 */ /* 0x040fe200000006ff */
[----:B------:R-:W-:Y:S01]  /*2280*/  IMAD R27, R30, 0x6, RZ ;  /* 0x000000061e1b7824 */ /* 0x000fe200078e02ff */
[----:B------:R3:W-:Y:S01]  /*2290*/  STS.64 [R23+0x1400], R20 ;  /* 0x0014001417007388 */ /* 0x0007e20000000a00 */
[C---:B------:R-:W-:Y:S01]  /*22a0*/  FFMA.FTZ R22, R19.reuse, R22, -0.17900948226451873779 ;  /* 0xbe374e4313167423 */ /* 0x040fe20000010016 */
[----:B0-----:R-:W-:Y:S01]  /*22b0*/  LOP3.LUT R16, R18, 0x10, RZ, 0x3c, !PT ;  /* 0x0000001012107812 */ /* 0x001fe200078e3cff */
[----:B------:R-:W-:Y:S01]  /*22c0*/  IMAD R43, R30, 0xc, RZ ;  /* 0x0000000c1e2b7824 */ /* 0x000fe200078e02ff */
[----:B------:R-:W-:Y:S01]  /*22d0*/  BAR.SYNC.DEFER_BLOCKING 0x0 ;  /* 0x0000000000007b1d */ /* 0x000fe20000010000 */
[----:B------:R-:W-:-:S02]  /*22e0*/  FFMA.FTZ R22, R19, R22, 0.20512372255325317383 ;  /* 0x3e520bf413167423 */ /* 0x000fc40000010016 */
[----:B-1----:R-:W-:Y:S02]  /*22f0*/  IMAD R39, R30, 0xa, RZ ;  /* 0x0000000a1e277824 */ /* 0x002fe400078e02ff */
[----:B--2---:R-:W-:Y:S02]  /*2300*/  FADD R11, R13, -1 ;  /* 0xbf8000000d0b7421 */ /* 0x004fe40000000000 */
[----:B------:R-:W-:Y:S01]  /*2310*/  FADD R10, R36, -1 ;  /* 0xbf800000240a7421 */ /* 0x000fe20000000000 */
[----:B---3--:R-:W-:Y:S01]  /*2320*/  SHF.L.U32 R21, R30, 0x2, RZ ;  /* 0x000000021e157819 */ /* 0x008fe200000006ff */
[-C--:B------:R-:W-:Y:S02]  /*2330*/  FFMA.FTZ R14, R11, R24.reuse, -0.16845393180847167969 ;  /* 0xbe2c7f300b0e7423 */ /* 0x080fe40000010018 */
[-C--:B------:R-:W-:Y:S02]  /*2340*/  FFMA.FTZ R15, R10, R24.reuse, -0.16845393180847167969 ;  /* 0xbe2c7f300a0f7423 */ /* 0x080fe40000010018 */
[----:B------:R-:W-:-:S02]  /*2350*/  FFMA.FTZ R13, R4, R24, -0.16845393180847167969 ;  /* 0xbe2c7f30040d7423 */ /* 0x000fc40000010018 */
[C---:B------:R-:W-:Y:S02]  /*2360*/  FFMA.FTZ R14, R11.reuse, R14, 0.1716887056827545166 ;  /* 0x3e2fcf2a0b0e7423 */ /* 0x040fe4000001000e */
[----:B------:R-:W-:Y:S02]  /*2370*/  FFMA.FTZ R15, R10, R15, 0.1716887056827545166 ;  /* 0x3e2fcf2a0a0f7423 */ /* 0x000fe4000001000f */
[----:B------:R-:W-:Y:S02]  /*2380*/  FFMA.FTZ R13, R4, R13, 0.1716887056827545166 ;  /* 0x3e2fcf2a040d7423 */ /* 0x000fe4000001000d */
[----:B------:R-:W-:Y:S02]  /*2390*/  FFMA.FTZ R14, R11, R14, -0.17900948226451873779 ;  /* 0xbe374e430b0e7423 */ /* 0x000fe4000001000e */
[----:B------:R-:W-:Y:S01]  /*23a0*/  FFMA.FTZ R15, R10, R15, -0.17900948226451873779 ;  /* 0xbe374e430a0f7423 */ /* 0x000fe2000001000f */
[----:B------:R-:W-:Y:S01]  /*23b0*/  LDS.64 R16, [R16] ;  /* 0x0000000010107984 */ /* 0x000fe20000000a00 */
[----:B------:R-:W-:-:S02]  /*23c0*/  FFMA.FTZ R13, R4, R13, -0.17900948226451873779 ;  /* 0xbe374e43040d7423 */ /* 0x000fc4000001000d */
[C---:B------:R-:W-:Y:S02]  /*23d0*/  FFMA.FTZ R14, R11.reuse, R14, 0.20512372255325317383 ;  /* 0x3e520bf40b0e7423 */ /* 0x040fe4000001000e */
[----:B------:R-:W-:Y:S02]  /*23e0*/  FFMA.FTZ R15, R10, R15, 0.20512372255325317383 ;  /* 0x3e520bf40a0f7423 */ /* 0x000fe4000001000f */
[----:B------:R-:W-:Y:S02]  /*23f0*/  FFMA.FTZ R13, R4, R13, 0.20512372255325317383 ;  /* 0x3e520bf4040d7423 */ /* 0x000fe4000001000d */
[----:B------:R-:W-:Y:S02]  /*2400*/  FFMA.FTZ R14, R11, R14, -0.24046532809734344482 ;  /* 0xbe763c8b0b0e7423 */ /* 0x000fe4000001000e */
[----:B------:R-:W-:Y:S02]  /*2410*/  FFMA.FTZ R22, R19, R22, -0.24046532809734344482 ;  /* 0xbe763c8b13167423 */ /* 0x000fe40000010016 */
[----:B------:R-:W-:-:S02]  /*2420*/  FFMA.FTZ R15, R10, R15, -0.24046532809734344482 ;  /* 0xbe763c8b0a0f7423 */ /* 0x000fc4000001000f */
[----:B------:R-:W-:Y:S02]  /*2430*/  FFMA.FTZ R13, R4, R13, -0.24046532809734344482 ;  /* 0xbe763c8b040d7423 */ /* 0x000fe4000001000d */
[----:B------:R-:W-:Y:S02]  /*2440*/  FFMA.FTZ R14, R11, R14, 0.28857114911079406738 ;  /* 0x3e93bf990b0e7423 */ /* 0x000fe4000001000e */
[----:B------:R-:W-:Y:S02]  /*2450*/  FFMA.FTZ R22, R19, R22, 0.28857114911079406738 ;  /* 0x3e93bf9913167423 */ /* 0x000fe40000010016 */
[----:B------:R-:W-:Y:S02]  /*2460*/  FFMA.FTZ R15, R10, R15, 0.28857114911079406738 ;  /* 0x3e93bf990a0f7423 */ /* 0x000fe4000001000f */
[----:B------:R-:W-:Y:S02]  /*2470*/  FFMA.FTZ R13, R4, R13, 0.28857114911079406738 ;  /* 0x3e93bf99040d7423 */ /* 0x000fe4000001000d */
[----:B------:R-:W-:-:S02]  /*2480*/  FFMA.FTZ R14, R11, R14, -0.36067417263984680176 ;  /* 0xbeb8aa490b0e7423 */ /* 0x000fc4000001000e */
[----:B------:R-:W-:Y:S02]  /*2490*/  FFMA.FTZ R22, R19, R22, -0.36067417263984680176 ;  /* 0xbeb8aa4913167423 */ /* 0x000fe40000010016 */
[----:B------:R-:W-:Y:S02]  /*24a0*/  FFMA.FTZ R15, R10, R15, -0.36067417263984680176 ;  /* 0xbeb8aa490a0f7423 */ /* 0x000fe4000001000f */
[----:B------:R-:W-:Y:S02]  /*24b0*/  FFMA.FTZ R13, R4, R13, -0.36067417263984680176 ;  /* 0xbeb8aa49040d7423 */ /* 0x000fe4000001000d */
[----:B------:R-:W-:Y:S02]  /*24c0*/  FFMA.FTZ R14, R11, R14, 0.48089820146560668945 ;  /* 0x3ef6384a0b0e7423 */ /* 0x000fe4000001000e */
[----:B------:R-:W-:Y:S02]  /*24d0*/  FFMA.FTZ R22, R19, R22, 0.48089820146560668945 ;  /* 0x3ef6384a13167423 */ /* 0x000fe40000010016 */
[----:B------:R-:W-:-:S02]  /*24e0*/  FFMA.FTZ R15, R10, R15, 0.48089820146560668945 ;  /* 0x3ef6384a0a0f7423 */ /* 0x000fc4000001000f */
[----:B------:R-:W-:Y:S02]  /*24f0*/  FFMA.FTZ R13, R4, R13, 0.48089820146560668945 ;  /* 0x3ef6384a040d7423 */ /* 0x000fe4000001000d */
[----:B------:R-:W-:Y:S02]  /*2500*/  FFMA.FTZ R14, R11, R14, -0.72134751081466674805 ;  /* 0xbf38aa3b0b0e7423 */ /* 0x000fe4000001000e */
[----:B------:R-:W-:Y:S02]  /*2510*/  FFMA.FTZ R22, R19, R22, -0.72134751081466674805 ;  /* 0xbf38aa3b13167423 */ /* 0x000fe40000010016 */
[----:B------:R-:W-:Y:S02]  /*2520*/  FFMA.FTZ R15, R10, R15, -0.72134751081466674805 ;  /* 0xbf38aa3b0a0f7423 */ /* 0x000fe4000001000f */
[----:B------:R-:W-:Y:S02]  /*2530*/  FFMA.FTZ R13, R4, R13, -0.72134751081466674805 ;  /* 0xbf38aa3b040d7423 */ /* 0x000fe4000001000d */
[----:B------:R-:W-:-:S02]  /*2540*/  FMUL R14, R11, R14 ;  /* 0x0000000e0b0e7220 */ /* 0x000fc40000400000 */
[----:B------:R-:W-:Y:S02]  /*2550*/  FMUL R22, R19, R22 ;  /* 0x0000001613167220 */ /* 0x000fe40000400000 */
[----:B------:R-:W-:Y:S02]  /*2560*/  FMUL R15, R10, R15 ;  /* 0x0000000f0a0f7220 */ /* 0x000fe40000400000 */
[----:B------:R-:W-:Y:S02]  /*2570*/  FMUL R13, R4, R13 ;  /* 0x0000000d040d7220 */ /* 0x000fe40000400000 */
[----:B------:R-:W-:Y:S02]  /*2580*/  FMUL R14, R11, R14 ;  /* 0x0000000e0b0e7220 */ /* 0x000fe40000400000 */
[----:B------:R-:W-:Y:S02]  /*2590*/  FMUL R22, R19, R22 ;  /* 0x0000001613167220 */ /* 0x000fe40000400000 */
[----:B------:R-:W-:-:S02]  /*25a0*/  FMUL R15, R10, R15 ;  /* 0x0000000f0a0f7220 */ /* 0x000fc40000400000 */
[----:B------:R-:W-:Y:S02]  /*25b0*/  FMUL R13, R4, R13 ;  /* 0x0000000d040d7220 */ /* 0x000fe40000400000 */
[----:B------:R-:W-:Y:S01]  /*25c0*/  FFMA.FTZ R14, R11, 1.4426950216293334961, R14 ;  /* 0x3fb8aa3b0b0e7823 */ /* 0x000fe2000001000e */
[----:B------:R-:W-:Y:S01]  /*25d0*/  @P0 MOV R11, 0x7f800000 ;  /* 0x7f800000000b0802 */ /* 0x000fe20000000f00 */
[----:B------:R-:W-:Y:S02]  /*25e0*/  FFMA.FTZ R22, R19, 1.4426950216293334961, R22 ;  /* 0x3fb8aa3b13167823 */ /* 0x000fe40000010016 */
[----:B------:R-:W-:Y:S01]  /*25f0*/  FFMA.FTZ R10, R10, 1.4426950216293334961, R15 ;  /* 0x3fb8aa3b0a0a7823 */ /* 0x000fe2000001000f */
[----:B------:R-:W-:Y:S01]  /*2600*/  SHF.L.U32 R15, R30, 0x1, RZ ;  /* 0x000000011e0f7819 */ /* 0x000fe200000006ff */
[----:B------:R-:W-:Y:S02]  /*2610*/  FFMA.FTZ R13, R4, 1.4426950216293334961, R13 ;  /* 0x3fb8aa3b040d7823 */ /* 0x000fe4000001000d */
[----:B------:R-:W-:Y:S01]  /*2620*/  FADD R4, R37, R22 ;  /* 0x0000001625047221 */ /* 0x000fe20000000000 */
[----:B------:R-:W-:Y:S01]  /*2630*/  LOP3.LUT R22, R18, 0x18, RZ, 0x3c, !PT ;  /* 0x0000001812167812 */ /* 0x000fe200078e3cff */
[----:B------:R-:W-:Y:S01]  /*2640*/  FADD R35, R35, R10 ;  /* 0x0000000a23237221 */ /* 0x000fe20000000000 */
[----:B------:R-:W-:Y:S01]  /*2650*/  @P1 MOV R10, 0x7f800000 ;  /* 0x7f800000000a1802 */ /* 0x000fe20000000f00 */
[----:B------:R-:W-:Y:S01]  /*2660*/  @P0 FFMA.FTZ R4, R6, R11, +INF ;  /* 0x7f80000006040423 */ /* 0x000fe2000001000b */
[----:B------:R-:W-:Y:S01]  /*2670*/  @P5 MOV R11, 0x7f800000 ;  /* 0x7f800000000b5802 */ /* 0x000fe20000000f00 */
[----:B------:R-:W-:Y:S01]  /*2680*/  FADD R13, R38, R13 ;  /* 0x0000000d260d7221 */ /* 0x000fe20000000000 */
[----:B------:R-:W-:Y:S01]  /*2690*/  @P4 MOV R6, 0x7f800000 ;  /* 0x7f80000000064802 */ /* 0x000fe20000000f00 */
[----:B------:R-:W-:Y:S01]  /*26a0*/  FADD R33, R33, R14 ;  /* 0x0000000e21217221 */ /* 0x000fe20000000000 */
[----:B------:R-:W-:Y:S01]  /*26b0*/  FSETP.NEU.AND P0, PT, R7, RZ, PT ;  /* 0x000000ff0700720b */ /* 0x000fe20003f0d000 */
[----:B------:R-:W-:Y:S01]  /*26c0*/  @P1 FFMA.FTZ R13, R9, R10, +INF ;  /* 0x7f800000090d1423 */ /* 0x000fe2000001000a */
[C---:B------:R-:W-:Y:S01]  /*26d0*/  FSETP.NEU.AND P1, PT, R8.reuse, RZ, PT ;  /* 0x000000ff0800720b */ /* 0x040fe20003f2d000 */
[----:B------:R-:W-:Y:S01]  /*26e0*/  @P5 FFMA.FTZ R33, R8, R11, +INF ;  /* 0x7f80000008215423 */ /* 0x000fe2000001000b */
[----:B------:R-:W-:Y:S01]  /*26f0*/  LOP3.LUT R8, R18, 0x8, RZ, 0x3c, !PT ;  /* 0x0000000812087812 */ /* 0x000fe200078e3cff */
[----:B------:R-:W-:Y:S01]  /*2700*/  @P4 FFMA.FTZ R35, R7, R6, +INF ;  /* 0x7f80000007234423 */ /* 0x000fe20000010006 */
[----:B------:R-:W-:Y:S01]  /*2710*/  LDS.64 R22, [R22] ;  /* 0x0000000016167984 */ /* 0x000fe20000000a00 */
[C---:B------:R-:W-:Y:S01]  /*2720*/  IMAD R19, R30.reuse, 0x3, RZ ;  /* 0x000000031e137824 */ /* 0x040fe200078e02ff */
[CC--:B------:R-:W-:Y:S01]  /*2730*/  IADD3 R10, P4, R15.reuse, R2.reuse, RZ ;  /* 0x000000020f0a7210 */ /* 0x0c0fe20007f9e0ff */
[C---:B------:R-:W-:Y:S01]  /*2740*/  IMAD R25, R30.reuse, 0x5, RZ ;  /* 0x000000051e197824 */ /* 0x040fe200078e02ff */
[----:B------:R0:W1:Y:S01]  /*2750*/  LDS.64 R6, [R18] ;  /* 0x0000000012067984 */ /* 0x0000620000000a00 */
[CC--:B------:R-:W-:Y:S01]  /*2760*/  LEA R14, P5, R30.reuse, R2.reuse, 0x2 ;  /* 0x000000021e0e7211 */ /* 0x0c0fe200078a10ff */
[C---:B------:R-:W-:Y:S01]  /*2770*/  IMAD R47, R30.reuse, 0xe, RZ ;  /* 0x0000000e1e2f7824 */ /* 0x040fe200078e02ff */
[CC--:B------:R-:W-:Y:S01]  /*2780*/  LEA.HI.X.SX32 R11, R30.reuse, R3.reuse, 0x1, P4 ;  /* 0x000000031e0b7211 */ /* 0x0c0fe200020f0eff */
[----:B------:R-:W2:Y:S01]  /*2790*/  LDS.64 R8, [R8] ;  /* 0x0000000008087984 */ /* 0x000ea20000000a00 */
[-C--:B------:R-:W-:Y:S01]  /*27a0*/  LEA.HI.X.SX32 R15, R15, R3.reuse, 0x1, P5 ;  /* 0x000000030f0f7211 */ /* 0x080fe200028f0eff */
[C---:B------:R-:W-:Y:S01]  /*27b0*/  IMAD R36, R30.reuse, 0x12, RZ ;  /* 0x000000121e247824 */ /* 0x040fe200078e02ff */
[CC--:B------:R-:W-:Y:S01]  /*27c0*/  LEA R20, P4, R30.reuse, R2.reuse, 0x3 ;  /* 0x000000021e147211 */ /* 0x0c0fe200078818ff */
[C---:B------:R-:W-:Y:S01]  /*27d0*/  IMAD R29, R30.reuse, 0x7, RZ ;  /* 0x000000071e1d7824 */ /* 0x040fe200078e02ff */
[-C--:B0-----:R-:W-:Y:S01]  /*27e0*/  IADD3 R18, P6, R27, R2.reuse, RZ ;  /* 0x000000021b127210 */ /* 0x081fe20007fde0ff */
[C---:B------:R-:W-:Y:S01]  /*27f0*/  IMAD R37, R30.reuse, 0x9, RZ ;  /* 0x000000091e257824 */ /* 0x040fe200078e02ff */
[-C--:B------:R-:W-:Y:S01]  /*2800*/  IADD3 R24, P5, R39, R2.reuse, RZ ;  /* 0x0000000227187210 */ /* 0x080fe20007fbe0ff */
[C---:B------:R-:W-:Y:S01]  /*2810*/  IMAD R61, R30.reuse, 0x14, RZ ;  /* 0x000000141e3d7824 */ /* 0x040fe200078e02ff */
[-C--:B------:R-:W-:Y:S01]  /*2820*/  LEA.HI.X.SX32 R19, R19, R3.reuse, 0x1, P6 ;  /* 0x0000000313137211 */ /* 0x080fe200030f0eff */
[C---:B------:R-:W-:Y:S01]  /*2830*/  IMAD R41, R30.reuse, 0xb, RZ ;  /* 0x0000000b1e297824 */ /* 0x040fe200078e02ff */
[-C--:B------:R-:W-:Y:S01]  /*2840*/  IADD3 R26, P6, R43, R2.reuse, RZ ;  /* 0x000000022b1a7210 */ /* 0x080fe20007fde0ff */
[C---:B------:R-:W-:Y:S01]  /*2850*/  IMAD R59, R30.reuse, 0x16, RZ ;  /* 0x000000161e3b7824 */ /* 0x040fe200078e02ff */
[-C--:B------:R-:W-:Y:S01]  /*2860*/  LEA.HI.X.SX32 R21, R21, R3.reuse, 0x1, P4 ;  /* 0x0000000315157211 */ /* 0x080fe200020f0eff */
[C---:B------:R-:W-:Y:S01]  /*2870*/  IMAD R57, R30.reuse, 0x18, RZ ;  /* 0x000000181e397824 */ /* 0x040fe200078e02ff */
[-C--:B------:R-:W-:Y:S01]  /*2880*/  LEA.HI.X.SX32 R25, R25, R3.reuse, 0x1, P5 ;  /* 0x0000000319197211 */ /* 0x080fe200028f0eff */
[C---:B------:R-:W-:Y:S01]  /*2890*/  IMAD R45, R30.reuse, 0xd, RZ ;  /* 0x0000000d1e2d7824 */ /* 0x040fe200078e02ff */
[-C--:B------:R-:W-:Y:S01]  /*28a0*/  LEA.HI.X.SX32 R27, R27, R3.reuse, 0x1, P6 ;  /* 0x000000031b1b7211 */ /* 0x080fe200030f0eff */
[C---:B------:R-:W-:Y:S01]  /*28b0*/  IMAD R55, R30.reuse, 0x1a, RZ ;  /* 0x0000001a1e377824 */ /* 0x040fe200078e02ff */
[-C--:B------:R-:W-:Y:S01]  /*28c0*/  IADD3 R28, P4, R47, R2.reuse, RZ ;  /* 0x000000022f1c7210 */ /* 0x080fe20007f9e0ff */
[----:B------:R-:W-:Y:S01]  /*28d0*/  IMAD R53, R30, 0x1c, RZ ;  /* 0x0000001c1e357824 */ /* 0x000fe200078e02ff */
[-C--:B------:R-:W-:Y:S01]  /*28e0*/  IADD3 R36, P6, R36, R2.reuse, RZ ;  /* 0x0000000224247210 */ /* 0x080fe20007fde0ff */
[C---:B------:R-:W-:Y:S01]  /*28f0*/  IMAD R49, R30.reuse, 0xf, RZ ;  /* 0x0000000f1e317824 */ /* 0x040fe200078e02ff */
[----:B------:R-:W-:Y:S01]  /*2900*/  LEA.HI.X.SX32 R29, R29, R3, 0x1, P4 ;  /* 0x000000031d1d7211 */ /* 0x000fe200020f0eff */
[C---:B------:R-:W-:Y:S01]  /*2910*/  IMAD R51, R30.reuse, 0x1e, RZ ;  /* 0x0000001e1e337824 */ /* 0x040fe200078e02ff */
[----:B------:R-:W-:-:S02]  /*2920*/  LEA R30, P5, R30, R2, 0x4 ;  /* 0x000000021e1e7211 */ /* 0x000fc400078a20ff */
[-C--:B------:R-:W-:Y:S02]  /*2930*/  LEA.HI.X.SX32 R37, R37, R3.reuse, 0x1, P6 ;  /* 0x0000000325257211 */ /* 0x080fe400030f0eff */
[-C--:B------:R-:W-:Y:S02]  /*2940*/  LEA.HI.X.SX32 R31, R31, R3.reuse, 0x1, P5 ;  /* 0x000000031f1f7211 */ /* 0x080fe400028f0eff */
[-C--:B------:R-:W-:Y:S02]  /*2950*/  IADD3 R38, P4, R61, R2.reuse, RZ ;  /* 0x000000023d267210 */ /* 0x080fe40007f9e0ff */
[-C--:B------:R-:W-:Y:S02]  /*2960*/  IADD3 R40, P5, R59, R2.reuse, RZ ;  /* 0x000000023b287210 */ /* 0x080fe40007fbe0ff */
[----:B------:R-:W-:Y:S01]  /*2970*/  IADD3 R42, P6, R57, R2, RZ ;  /* 0x00000002392a7210 */ /* 0x000fe20007fde0ff */
[----:B-1----:R2:W-:Y:S01]  /*2980*/  STG.E.U16 [R2.64], R6 ;  /* 0x0000000602007986 */ /* 0x0025e2000c101504 */
[----:B------:R-:W-:-:S02]  /*2990*/  LEA.HI.X.SX32 R39, R39, R3, 0x1, P4 ;  /* 0x0000000327277211 */ /* 0x000fc400020f0eff */
[-C--:B------:R-:W-:Y:S02]  /*29a0*/  LEA.HI.X.SX32 R41, R41, R3.reuse, 0x1, P5 ;  /* 0x0000000329297211 */ /* 0x080fe400028f0eff */
[----:B------:R-:W-:Y:S02]  /*29b0*/  LEA.HI.X.SX32 R43, R43, R3, 0x1, P6 ;  /* 0x000000032b2b7211 */ /* 0x000fe400030f0eff */
[-C--:B------:R-:W-:Y:S02]  /*29c0*/  IADD3 R44, P4, R55, R2.reuse, RZ ;  /* 0x00000002372c7210 */ /* 0x080fe40007f9e0ff */
[-C--:B------:R-:W-:Y:S02]  /*29d0*/  IADD3 R46, P5, R53, R2.reuse, RZ ;  /* 0x00000002352e7210 */ /* 0x080fe40007fbe0ff */
[----:B------:R-:W-:Y:S02]  /*29e0*/  IADD3 R48, P6, R51, R2, RZ ;  /* 0x0000000233307210 */ /* 0x000fe40007fde0ff */
[----:B------:R-:W-:-:S02]  /*29f0*/  PRMT R50, R6, 0x7632, R50 ;  /* 0x0000763206327816 */ /* 0x000fc40000000032 */
[-C--:B------:R-:W-:Y:S02]  /*2a00*/  LEA.HI.X.SX32 R45, R45, R3.reuse, 0x1, P4 ;  /* 0x000000032d2d7211 */ /* 0x080fe400020f0eff */
[-C--:B------:R-:W-:Y:S01]  /*2a10*/  LEA.HI.X.SX32 R47, R47, R3.reuse, 0x1, P5 ;  /* 0x000000032f2f7211 */ /* 0x080fe200028f0eff */
[----:B------:R0:W-:Y:S01]  /*2a20*/  STG.E.U16 [R10.64], R50 ;  /* 0x000000320a007986 */ /* 0x0001e2000c101504 */
[----:B------:R-:W-:Y:S02]  /*2a30*/  LEA.HI.X.SX32 R49, R49, R3, 0x1, P6 ;  /* 0x0000000331317211 */ /* 0x000fe400030f0eff */
[----:B--2---:R-:W-:Y:S01]  /*2a40*/  PRMT R3, R8, 0x7632, R3 ;  /* 0x0000763208037816 */ /* 0x004fe20000000003 */
[----:B------:R1:W-:Y:S01]  /*2a50*/  STG.E.U16 [R14.64], R8 ;  /* 0x000000080e007986 */ /* 0x0003e2000c101504 */
[----:B------:R-:W-:Y:S02]  /*2a60*/  PRMT R2, R9, 0x7632, R2 ;  /* 0x0000763209027816 */ /* 0x000fe40000000002 */
[----:B------:R-:W-:Y:S01]  /*2a70*/  FSEL R4, R4, -INF , P3 ;  /* 0xff80000004047808 */ /* 0x000fe20001800000 */
[----:B------:R2:W-:Y:S01]  /*2a80*/  STG.E.U16 [R18.64], R3 ;  /* 0x0000000312007986 */ /* 0x0005e2000c101504 */
[----:B------:R-:W-:-:S02]  /*2a90*/  FSEL R13, R13, -INF , P2 ;  /* 0xff8000000d0d7808 */ /* 0x000fc40001000000 */
[----:B------:R-:W-:Y:S01]  /*2aa0*/  FSEL R33, R33, -INF , P1 ;  /* 0xff80000021217808 */ /* 0x000fe20000800000 */
[----:B------:R-:W-:Y:S01]  /*2ab0*/  STG.E.U16 [R20.64], R16 ;  /* 0x0000001014007986 */ /* 0x000fe2000c101504 */
[----:B0-----:R-:W-:Y:S01]  /*2ac0*/  PRMT R11, R16, 0x7632, R11 ;  /* 0x00007632100b7816 */ /* 0x001fe2000000000b */
[----:B------:R-:W-:Y:S01]  /*2ad0*/  FFMA R4, R4, 0.69314718246459960938, R5 ;  /* 0x3f31721804047823 */ /* 0x000fe20000000005 */
[----:B------:R-:W-:Y:S01]  /*2ae0*/  FSEL R35, R35, -INF , P0 ;  /* 0xff80000023237808 */ /* 0x000fe20000000000 */
[----:B------:R-:W-:Y:S01]  /*2af0*/  FFMA R5, R13, 0.69314718246459960938, R32 ;  /* 0x3f3172180d057823 */ /* 0x000fe20000000020 */
[----:B-1----:R-:W-:Y:S01]  /*2b00*/  PRMT R15, R22, 0x7632, R15 ;  /* 0x00007632160f7816 */ /* 0x002fe2000000000f */
[----:B------:R0:W-:Y:S01]  /*2b10*/  STG.E.U16 [R24.64], R11 ;  /* 0x0000000b18007986 */ /* 0x0001e2000c101504 */
[----:B------:R-:W-:Y:S01]  /*2b20*/  FFMA R34, R33, 0.69314718246459960938, R34 ;  /* 0x3f31721821227823 */ /* 0x000fe20000000022 */
[----:B--2---:R-:W-:Y:S01]  /*2b30*/  PRMT R19, R7, 0x7632, R19 ;  /* 0x0000763207137816 */ /* 0x004fe20000000013 */
[----:B------:R-:W-:Y:S01]  /*2b40*/  FFMA R35, R35, 0.69314718246459960938, R12 ;  /* 0x3f31721823237823 */ /* 0x000fe2000000000c */
[----:B------:R-:W-:Y:S01]  /*2b50*/  STG.E.U16 [R26.64], R22 ;  /* 0x000000161a007986 */ /* 0x000fe2000c101504 */
[----:B------:R-:W-:-:S02]  /*2b60*/  PRMT R3, R17, 0x7632, R3 ;  /* 0x0000763211037816 */ /* 0x000fc40000000003 */
[----:B------:R-:W-:Y:S01]  /*2b70*/  SHF.L.U32 R8, R60, 0x2, RZ ;  /* 0x000000023c087819 */ /* 0x000fe200000006ff */
[----:B------:R-:W-:Y:S04]  /*2b80*/  STG.E.U16 [R28.64], R15 ;  /* 0x0000000f1c007986 */ /* 0x000fe8000c101504 */
[----:B------:R1:W-:Y:S01]  /*2b90*/  STG.E.U16 [R30.64], R7 ;  /* 0x000000071e007986 */ /* 0x0003e2000c101504 */
[----:B0-----:R-:W-:-:S03]  /*2ba0*/  PRMT R24, R23, 0x7632, R24 ;  /* 0x0000763217187816 */ /* 0x001fc60000000018 */
[----:B------:R-:W-:Y:S04]  /*2bb0*/  STG.E.U16 [R36.64], R19 ;  /* 0x0000001324007986 */ /* 0x000fe8000c101504 */
[----:B------:R0:W-:Y:S04]  /*2bc0*/  STG.E.U16 [R38.64], R9 ;  /* 0x0000000926007986 */ /* 0x0001e8000c101504 */
[----:B------:R2:W-:Y:S01]  /*2bd0*/  STG.E.U16 [R40.64], R2 ;  /* 0x0000000228007986 */ /* 0x0005e2000c101504 */
[----:B-1----:R-:W-:-:S03]  /*2be0*/  IMAD.HI R7, R60, 0x4, RZ ;  /* 0x000000043c077827 */ /* 0x002fc600078e02ff */
[----:B------:R-:W-:Y:S04]  /*2bf0*/  STG.E.U16 [R42.64], R17 ;  /* 0x000000112a007986 */ /* 0x000fe8000c101504 */
[----:B------:R1:W-:Y:S01]  /*2c00*/  STG.E.U16 [R44.64], R3 ;  /* 0x000000032c007986 */ /* 0x0003e2000c101504 */
[----:B0-----:R-:W-:-:S03]  /*2c10*/  LOP3.LUT R9, R54, 0x1f8, RZ, 0xc0, !PT ;  /* 0x000001f836097812 */ /* 0x001fc600078ec0ff */
[----:B------:R-:W-:Y:S01]  /*2c20*/  STG.E.U16 [R46.64], R23 ;  /* 0x000000172e007986 */ /* 0x000fe2000c101504 */
[----:B--2---:R-:W-:-:S03]  /*2c30*/  IMAD R2, R52, c[0x0][0x1cc], RZ ;  /* 0x0000730034027a24 */ /* 0x004fc600078e02ff */
[----:B------:R-:W-:Y:S01]  /*2c40*/  STG.E.U16 [R48.64], R24 ;  /* 0x0000001830007986 */ /* 0x000fe2000c101504 */
[----:B------:R-:W-:-:S03]  /*2c50*/  IMAD.HI R6, R2, 0x4, RZ ;  /* 0x0000000402067827 */ /* 0x000fc600078e02ff */
[----:B------:R-:W-:Y:S01]  /*2c60*/  BAR.SYNC.DEFER_BLOCKING 0x0 ;  /* 0x0000000000007b1d */ /* 0x000fe20000010000 */
[----:B-1----:R-:W-:-:S04]  /*2c70*/  SHF.L.U32 R3, R2, 0x2, RZ ;  /* 0x0000000202037819 */ /* 0x002fc800000006ff */
[----:B------:R-:W-:-:S04]  /*2c80*/  IADD3 R2, P0, P1, R8, c[0x0][0x180], R3 ;  /* 0x0000600008027a10 */ /* 0x000fc8000791e003 */
[----:B------:R-:W-:Y:S01]  /*2c90*/  IADD3.X R3, R7, c[0x0][0x184], R6, P0, P1 ;  /* 0x0000610007037a10 */ /* 0x000fe200007e2406 */
[----:B------:R-:W-:Y:S04]  /*2ca0*/  STS.64 [R9], R4 ;  /* 0x0000000409007388 */ /* 0x000fe80000000a00 */
[----:B------:R-:W-:Y:S04]  /*2cb0*/  STS.64 [R9+0x200], R34 ;  /* 0x0002002209007388 */ /* 0x000fe80000000a00 */
[----:B------:R-:W-:Y:S06]  /*2cc0*/  BAR.SYNC.DEFER_BLOCKING 0x0 ;  /* 0x0000000000007b1d */ /* 0x000fec0000010000 */
[----:B------:R-:W0:Y:S04]  /*2cd0*/  LDS R11, [R0] ;  /* 0x00000000000b7984 */ /* 0x000e280000000800 */
[----:B0-----:R-:W-:Y:S01]  /*2ce0*/  STG.E [R2.64], R11 ;  /* 0x0000000b02007986 */ /* 0x001fe2000c101904 */
[----:B------:R-:W-:Y:S05]  /*2cf0*/  EXIT ;  /* 0x000000000000794d */ /* 0x000fea0003800000 */
.L_x_2:
[----:B------:R-:W-:-:S00]  /*2d00*/  BRA `(.L_x_2) ;  /* 0xfffffff000007947 */ /* 0x000fc0000383ffff */
[----:B------:R-:W-:-:S00]  /*2d10*/  NOP ;  /* 0x0000000000007918 */ /* 0x000fc00000000000 */
        /* <DEDUP_REMOVED lines=14> */
.L_x_3:


//--------------------- .nv.global.init           --------------------------
	.section	.nv.global.init,"aw",@progbits
.nv.global.init:
	.type		_$_str,@object
	.size		_$_str,(.L_0 - _$_str)
_$_str:
        /*0000*/ 	.byte	0x5f, 0x5f, 0x43, 0x55, 0x44, 0x41, 0x5f, 0x46, 0x54, 0x5a, 0x00
.L_0:


//--------------------- .nv.shared.attn_fwd       --------------------------
	.section	.nv.shared.attn_fwd,"aw",@nobits
	.sectionflags	@""
	.align	16
